	.target	sm_100a

	.elftype	@"ET_EXEC"


//--------------------- .note.nv.tkinfo           --------------------------
	.section	.note.nv.tkinfo,"",@"SHT_NOTE"
	.sectionflags	@"SHF_NOTE_NV_TKINFO"
	.tkinfo
        /*0018*/ 	.word	0x00000002
        /*0030*/ 	.string	""
        /*0030*/ 	.string	"ptxas"
        /*0030*/ 	.string	"Cuda compilation tools, release 13.0, V13.0.88"
        /*0030*/ 	.string	"Build cuda_13.0.r13.0/compiler.36424714_0"
        /*0030*/ 	.string	"-arch sm_100a -m 64 "



//--------------------- .note.nv.cuinfo           --------------------------
	.section	.note.nv.cuinfo,"",@"SHT_NOTE"
	.sectionflags	@"SHF_NOTE_NV_CUINFO"
        /*0018*/ 	.short	0x0002
        /*001a*/ 	.short	0x0064
        /*001c*/ 	.short	0x0082
	.zero		2


//--------------------- .nv.info                  --------------------------
	.section	.nv.info,"",@"SHT_CUDA_INFO"
	.align	4


	//----- nvinfo : EIATTR_REGCOUNT
	.align		4
        /*0000*/ 	.byte	0x04, 0x2f
        /*0002*/ 	.short	(.L_20 - .L_19)
	.align		4
.L_19:
        /*0004*/ 	.word	index@(_ZN7cutlass13device_kernelINS_4gemm6kernel13GemmUniversalIN4cute5tupleIJiiiiEEENS1_10collective13CollectiveMmaINS1_35MainloopSm100TmaUmmaWarpSpecializedILi5ELi2ELi4ENS5_IJNS4_1CILi4EEESB_NSA_ILi1EEEEEEEENS5_IJNSA_ILi64EEENSA_ILi256EEENSA_ILi128EEEEEENS_12float_e4m3_tENS5_IJlSC_lEEESJ_SK_NS4_8TiledMMAINS4_8MMA_AtomIJNS4_10MMA_TraitsINS4_19SM100_MMA_F8F6F4_SSEJSJ_SJ_fSF_SG_NS4_17integral_constantINS4_4UMMA5MajorELSR_0EEESS_NSP_INSQ_7ScaleInELST_0EEESU_EEEEEENS4_6LayoutINS5_IJSC_SC_SC_EEENS5_IJNSA_ILi0EEESZ_SZ_EEEEENS5_IJNS4_10UnderscoreES12_S12_EEEEENS4_23SM90_TMA_LOAD_MULTICASTENS4_14ComposedLayoutINS4_7SwizzleILi3ELi4ELi3EEENS4_18smem_ptr_flag_bitsILi8EEENSX_INS5_IJNSA_ILi8EEESH_EEENS5_IJSH_SC_EEEEEEEvNS4_8identityES15_S1F_vS1G_EENS_8epilogue10collective18CollectiveEpilogueINS1I_23Sm100TmaWarpSpecializedILi4ELi2ELi32ELb0ELb0EEEJSI_NS5_IJNSX_ISF_SC_EES1N_EEESJ_SK_SJ_SK_NS1I_6fusion15FusionCallbacksIS1M_NS1P_17LinearCombinationISJ_fSJ_fLNS_15FloatRoundStyleE2EEESI_S1O_JEEENS4_5SM1004TMEM4LOAD26SM100_TMEM_LOAD_16dp32b32xENS4_13SM90_TMA_LOADENS16_INS17_ILi2ELi4ELi3EEES1A_NSX_INS5_IJS1B_SF_EEENS5_IJSF_SC_EEEEEEENS4_39AutoVectorizingCopyWithAssumedAlignmentILi128EEENS4_14SM90_TMA_STOREES24_S26_S26_EEEvvEEEEvNT_6ParamsE)
        /*0008*/ 	.word	0x00000076


	//----- nvinfo : EIATTR_FRAME_SIZE
	.align		4
.L_20:
        /*000c*/ 	.byte	0x04, 0x11
        /*000e*/ 	.short	(.L_22 - .L_21)
	.align		4
.L_21:
        /*0010*/ 	.word	index@($__internal_2_$__cuda_sm10x_tcgen05_guardrail_trap_unallocated_columns_being_dealloced)
        /*0014*/ 	.word	0x00000000


	//----- nvinfo : EIATTR_FRAME_SIZE
	.align		4
.L_22:
        /*0018*/ 	.byte	0x04, 0x11
        /*001a*/ 	.short	(.L_24 - .L_23)
	.align		4
.L_23:
        /*001c*/ 	.word	index@($__internal_1_$__cuda_sm10x_tcgen05_guardrail_trap_phase_invalid_during_alloc)
        /*0020*/ 	.word	0x00000000


	//----- nvinfo : EIATTR_FRAME_SIZE
	.align		4
.L_24:
        /*0024*/ 	.byte	0x04, 0x11
        /*0026*/ 	.short	(.L_26 - .L_25)
	.align		4
.L_25:
        /*0028*/ 	.word	index@($__internal_0_$__cuda_sm10x_tcgen05_guardrail_trap_col_being_dealloced_not_returned_by_alloc)
        /*002c*/ 	.word	0x00000000


	//----- nvinfo : EIATTR_FRAME_SIZE
	.align		4
.L_26:
        /*0030*/ 	.byte	0x04, 0x11
        /*0032*/ 	.short	(.L_28 - .L_27)
	.align		4
.L_27:
        /*0034*/ 	.word	index@(_ZN7cutlass13device_kernelINS_4gemm6kernel13GemmUniversalIN4cute5tupleIJiiiiEEENS1_10collective13CollectiveMmaINS1_35MainloopSm100TmaUmmaWarpSpecializedILi5ELi2ELi4ENS5_IJNS4_1CILi4EEESB_NSA_ILi1EEEEEEEENS5_IJNSA_ILi64EEENSA_ILi256EEENSA_ILi128EEEEEENS_12float_e4m3_tENS5_IJlSC_lEEESJ_SK_NS4_8TiledMMAINS4_8MMA_AtomIJNS4_10MMA_TraitsINS4_19SM100_MMA_F8F6F4_SSEJSJ_SJ_fSF_SG_NS4_17integral_constantINS4_4UMMA5MajorELSR_0EEESS_NSP_INSQ_7ScaleInELST_0EEESU_EEEEEENS4_6LayoutINS5_IJSC_SC_SC_EEENS5_IJNSA_ILi0EEESZ_SZ_EEEEENS5_IJNS4_10UnderscoreES12_S12_EEEEENS4_23SM90_TMA_LOAD_MULTICASTENS4_14ComposedLayoutINS4_7SwizzleILi3ELi4ELi3EEENS4_18smem_ptr_flag_bitsILi8EEENSX_INS5_IJNSA_ILi8EEESH_EEENS5_IJSH_SC_EEEEEEEvNS4_8identityES15_S1F_vS1G_EENS_8epilogue10collective18CollectiveEpilogueINS1I_23Sm100TmaWarpSpecializedILi4ELi2ELi32ELb0ELb0EEEJSI_NS5_IJNSX_ISF_SC_EES1N_EEESJ_SK_SJ_SK_NS1I_6fusion15FusionCallbacksIS1M_NS1P_17LinearCombinationISJ_fSJ_fLNS_15FloatRoundStyleE2EEESI_S1O_JEEENS4_5SM1004TMEM4LOAD26SM100_TMEM_LOAD_16dp32b32xENS4_13SM90_TMA_LOADENS16_INS17_ILi2ELi4ELi3EEES1A_NSX_INS5_IJS1B_SF_EEENS5_IJSF_SC_EEEEEEENS4_39AutoVectorizingCopyWithAssumedAlignmentILi128EEENS4_14SM90_TMA_STOREES24_S26_S26_EEEvvEEEEvNT_6ParamsE)
        /*0038*/ 	.word	0x00000000


	//----- nvinfo : EIATTR_MIN_STACK_SIZE
	.align		4
.L_28:
        /*003c*/ 	.byte	0x04, 0x12
        /*003e*/ 	.short	(.L_30 - .L_29)
	.align		4
.L_29:
        /*0040*/ 	.word	index@(_ZN7cutlass13device_kernelINS_4gemm6kernel13GemmUniversalIN4cute5tupleIJiiiiEEENS1_10collective13CollectiveMmaINS1_35MainloopSm100TmaUmmaWarpSpecializedILi5ELi2ELi4ENS5_IJNS4_1CILi4EEESB_NSA_ILi1EEEEEEEENS5_IJNSA_ILi64EEENSA_ILi256EEENSA_ILi128EEEEEENS_12float_e4m3_tENS5_IJlSC_lEEESJ_SK_NS4_8TiledMMAINS4_8MMA_AtomIJNS4_10MMA_TraitsINS4_19SM100_MMA_F8F6F4_SSEJSJ_SJ_fSF_SG_NS4_17integral_constantINS4_4UMMA5MajorELSR_0EEESS_NSP_INSQ_7ScaleInELST_0EEESU_EEEEEENS4_6LayoutINS5_IJSC_SC_SC_EEENS5_IJNSA_ILi0EEESZ_SZ_EEEEENS5_IJNS4_10UnderscoreES12_S12_EEEEENS4_23SM90_TMA_LOAD_MULTICASTENS4_14ComposedLayoutINS4_7SwizzleILi3ELi4ELi3EEENS4_18smem_ptr_flag_bitsILi8EEENSX_INS5_IJNSA_ILi8EEESH_EEENS5_IJSH_SC_EEEEEEEvNS4_8identityES15_S1F_vS1G_EENS_8epilogue10collective18CollectiveEpilogueINS1I_23Sm100TmaWarpSpecializedILi4ELi2ELi32ELb0ELb0EEEJSI_NS5_IJNSX_ISF_SC_EES1N_EEESJ_SK_SJ_SK_NS1I_6fusion15FusionCallbacksIS1M_NS1P_17LinearCombinationISJ_fSJ_fLNS_15FloatRoundStyleE2EEESI_S1O_JEEENS4_5SM1004TMEM4LOAD26SM100_TMEM_LOAD_16dp32b32xENS4_13SM90_TMA_LOADENS16_INS17_ILi2ELi4ELi3EEES1A_NSX_INS5_IJS1B_SF_EEENS5_IJSF_SC_EEEEEEENS4_39AutoVectorizingCopyWithAssumedAlignmentILi128EEENS4_14SM90_TMA_STOREES24_S26_S26_EEEvvEEEEvNT_6ParamsE)
        /*0044*/ 	.word	0x00000000
.L_30:


//--------------------- .nv.compat                --------------------------
	.section	.nv.compat,"",@"SHT_CUDA_COMPAT_INFO"
	.align	4
        /*0000*/ 	.byte	0x02, 0x09, 0x01, 0x00, 0x02, 0x02, 0x02, 0x00, 0x02, 0x05, 0x05, 0x00, 0x03, 0x07, 0x01, 0x01
        /*0010*/ 	.byte	0x02, 0x03, 0x01, 0x00, 0x02, 0x06, 0x01, 0x00, 0x04, 0x0b, 0x08, 0x00, 0x09, 0x00, 0x00, 0x00
        /*0020*/ 	.byte	0x00, 0x00, 0x00, 0x00


//--------------------- .nv.info._ZN7cutlass13device_kernelINS_4gemm6kernel13GemmUniversalIN4cute5tupleIJiiiiEEENS1_10collective13CollectiveMmaINS1_35MainloopSm100TmaUmmaWarpSpecializedILi5ELi2ELi4ENS5_IJNS4_1CILi4EEESB_NSA_ILi1EEEEEEEENS5_IJNSA_ILi64EEENSA_ILi256EEENSA_ILi128EEEEEENS_12float_e4m3_tENS5_IJlSC_lEEESJ_SK_NS4_8TiledMMAINS4_8MMA_AtomIJNS4_10MMA_TraitsINS4_19SM100_MMA_F8F6F4_SSEJSJ_SJ_fSF_SG_NS4_17integral_constantINS4_4UMMA5MajorELSR_0EEESS_NSP_INSQ_7ScaleInELST_0EEESU_EEEEEENS4_6LayoutINS5_IJSC_SC_SC_EEENS5_IJNSA_ILi0EEESZ_SZ_EEEEENS5_IJNS4_10UnderscoreES12_S12_EEEEENS4_23SM90_TMA_LOAD_MULTICASTENS4_14ComposedLayoutINS4_7SwizzleILi3ELi4ELi3EEENS4_18smem_ptr_flag_bitsILi8EEENSX_INS5_IJNSA_ILi8EEESH_EEENS5_IJSH_SC_EEEEEEEvNS4_8identityES15_S1F_vS1G_EENS_8epilogue10collective18CollectiveEpilogueINS1I_23Sm100TmaWarpSpecializedILi4ELi2ELi32ELb0ELb0EEEJSI_NS5_IJNSX_ISF_SC_EES1N_EEESJ_SK_SJ_SK_NS1I_6fusion15FusionCallbacksIS1M_NS1P_17LinearCombinationISJ_fSJ_fLNS_15FloatRoundStyleE2EEESI_S1O_JEEENS4_5SM1004TMEM4LOAD26SM100_TMEM_LOAD_16dp32b32xENS4_13SM90_TMA_LOADENS16_INS17_ILi2ELi4ELi3EEES1A_NSX_INS5_IJS1B_SF_EEENS5_IJSF_SC_EEEEEEENS4_39AutoVectorizingCopyWithAssumedAlignmentILi128EEENS4_14SM90_TMA_STOREES24_S26_S26_EEEvvEEEEvNT_6ParamsE --------------------------
	.section	.nv.info._ZN7cutlass13device_kernelINS_4gemm6kernel13GemmUniversalIN4cute5tupleIJiiiiEEENS1_10collective13CollectiveMmaINS1_35MainloopSm100TmaUmmaWarpSpecializedILi5ELi2ELi4ENS5_IJNS4_1CILi4EEESB_NSA_ILi1EEEEEEEENS5_IJNSA_ILi64EEENSA_ILi256EEENSA_ILi128EEEEEENS_12float_e4m3_tENS5_IJlSC_lEEESJ_SK_NS4_8TiledMMAINS4_8MMA_AtomIJNS4_10MMA_TraitsINS4_19SM100_MMA_F8F6F4_SSEJSJ_SJ_fSF_SG_NS4_17integral_constantINS4_4UMMA5MajorELSR_0EEESS_NSP_INSQ_7ScaleInELST_0EEESU_EEEEEENS4_6LayoutINS5_IJSC_SC_SC_EEENS5_IJNSA_ILi0EEESZ_SZ_EEEEENS5_IJNS4_10UnderscoreES12_S12_EEEEENS4_23SM90_TMA_LOAD_MULTICASTENS4_14ComposedLayoutINS4_7SwizzleILi3ELi4ELi3EEENS4_18smem_ptr_flag_bitsILi8EEENSX_INS5_IJNSA_ILi8EEESH_EEENS5_IJSH_SC_EEEEEEEvNS4_8identityES15_S1F_vS1G_EENS_8epilogue10collective18CollectiveEpilogueINS1I_23Sm100TmaWarpSpecializedILi4ELi2ELi32ELb0ELb0EEEJSI_NS5_IJNSX_ISF_SC_EES1N_EEESJ_SK_SJ_SK_NS1I_6fusion15FusionCallbacksIS1M_NS1P_17LinearCombinationISJ_fSJ_fLNS_15FloatRoundStyleE2EEESI_S1O_JEEENS4_5SM1004TMEM4LOAD26SM100_TMEM_LOAD_16dp32b32xENS4_13SM90_TMA_LOADENS16_INS17_ILi2ELi4ELi3EEES1A_NSX_INS5_IJS1B_SF_EEENS5_IJSF_SC_EEEEEEENS4_39AutoVectorizingCopyWithAssumedAlignmentILi128EEENS4_14SM90_TMA_STOREES24_S26_S26_EEEvvEEEEvNT_6ParamsE,"",@"SHT_CUDA_INFO"
	.sectionflags	@""
	.align	4


	//----- nvinfo : EIATTR_CUDA_API_VERSION
	.align		4
        /*0000*/ 	.byte	0x04, 0x37
        /*0002*/ 	.short	(.L_32 - .L_31)
.L_31:
        /*0004*/ 	.word	0x00000082


	//----- nvinfo : EIATTR_KPARAM_INFO
	.align		4
.L_32:
        /*0008*/ 	.byte	0x04, 0x17
        /*000a*/ 	.short	(.L_34 - .L_33)
.L_33:
        /*000c*/ 	.word	0x00000000
        /*0010*/ 	.short	0x0000
        /*0012*/ 	.short	0x0000
        /*0014*/ 	.byte	0x00, 0xf0, 0x01, 0x20


	//----- nvinfo : EIATTR_AT_ENTRY_FRAGMENTS
	.align		4
.L_34:
        /*0018*/ 	.byte	0x04, 0x4f
        /*001a*/ 	.short	(.L_36 - .L_35)


	//   ....[0]....
.L_35:
        /*001c*/ 	.word	0x00000006


	//----- nvinfo : EIATTR_RESERVED_SMEM_USED
	.align		4
.L_36:
        /*0020*/ 	.byte	0x01, 0x41
	.zero		2


	//----- nvinfo : EIATTR_SPARSE_MMA_MASK
	.align		4
        /*0024*/ 	.byte	0x03, 0x50
        /*0026*/ 	.short	0x0000


	//----- nvinfo : EIATTR_TCGEN05_1CTA_USED
	.align		4
        /*0028*/ 	.byte	0x01, 0x51
	.zero		2


	//----- nvinfo : EIATTR_MAXREG_COUNT
	.align		4
        /*002c*/ 	.byte	0x03, 0x1b
        /*002e*/ 	.short	0x00ff


	//----- nvinfo : EIATTR_NUM_BARRIERS
	.align		4
        /*0030*/ 	.byte	0x02, 0x4c
        /*0032*/ 	.byte	0x07
	.zero		1


	//----- nvinfo : EIATTR_EXTERNS
	.align		4
        /*0034*/ 	.byte	0x04, 0x0f
        /*0036*/ 	.short	(.L_38 - .L_37)


	//   ....[0]....
	.align		4
.L_37:
        /*0038*/ 	.word	index@(__assertfail)


	//----- nvinfo : EIATTR_MERCURY_ISA_VERSION
	.align		4
.L_38:
        /*003c*/ 	.byte	0x03, 0x5f
        /*003e*/ 	.short	0x0101


	//----- nvinfo : EIATTR_INT_WARP_WIDE_INSTR_OFFSETS
	.align		4
        /*0040*/ 	.byte	0x04, 0x31
        /*0042*/ 	.short	(.L_40 - .L_39)


	//   ....[0]....
.L_39:
        /*0044*/ 	.word	0x00004120


	//   ....[1]....
        /*0048*/ 	.word	0x00004140


	//   ....[2]....
        /*004c*/ 	.word	0x00004170


	//   ....[3]....
        /*0050*/ 	.word	0x00004cf0


	//   ....[4]....
        /*0054*/ 	.word	0x00004d60


	//   ....[5]....
        /*0058*/ 	.word	0x00004e30


	//   ....[6]....
        /*005c*/ 	.word	0x00004eb0


	//   ....[7]....
        /*0060*/ 	.word	0x00004fa0


	//   ....[8]....
        /*0064*/ 	.word	0x00005020


	//   ....[9]....
        /*0068*/ 	.word	0x00005100


	//   ....[10]....
        /*006c*/ 	.word	0x000051b0


	//----- nvinfo : EIATTR_COOP_GROUP_MASK_REGIDS
	.align		4
.L_40:
        /*0070*/ 	.byte	0x04, 0x29
        /*0072*/ 	.short	(.L_42 - .L_41)


	//   ....[0]....
.L_41:
        /*0074*/ 	.word	0xffffffff


	//   ....[1]....
        /*0078*/ 	.word	0xffffffff


	//   ....[2]....
        /*007c*/ 	.word	0xffffffff


	//   ....[3]....
        /*0080*/ 	.word	0xffffffff


	//   ....[4]....
        /*0084*/ 	.word	0xffffffff


	//   ....[5]....
        /*0088*/ 	.word	0xffffffff


	//   ....[6]....
        /*008c*/ 	.word	0xffffffff


	//   ....[7]....
        /*0090*/ 	.word	0xffffffff


	//   ....[8]....
        /*0094*/ 	.word	0xffffffff


	//   ....[9]....
        /*0098*/ 	.word	0xffffffff


	//   ....[10]....
        /*009c*/ 	.word	0xffffffff


	//   ....[11]....
        /*00a0*/ 	.word	0xffffffff


	//   ....[12]....
        /*00a4*/ 	.word	0xffffffff


	//   ....[13]....
        /*00a8*/ 	.word	0xffffffff


	//----- nvinfo : EIATTR_COOP_GROUP_INSTR_OFFSETS
	.align		4
.L_42:
        /*00ac*/ 	.byte	0x04, 0x28
        /*00ae*/ 	.short	(.L_44 - .L_43)


	//   ....[0]....
.L_43:
        /*00b0*/ 	.word	0x00000080


	//   ....[1]....
        /*00b4*/ 	.word	0x000004e0


	//   ....[2]....
        /*00b8*/ 	.word	0x000006b0


	//   ....[3]....
        /*00bc*/ 	.word	0x00000850


	//   ....[4]....
        /*00c0*/ 	.word	0x00000950


	//   ....[5]....
        /*00c4*/ 	.word	0x00000ac0


	//   ....[6]....
        /*00c8*/ 	.word	0x00000c60


	//   ....[7]....
        /*00cc*/ 	.word	0x00000e10


	//   ....[8]....
        /*00d0*/ 	.word	0x000023b0


	//   ....[9]....
        /*00d4*/ 	.word	0x00003310


	//   ....[10]....
        /*00d8*/ 	.word	0x00003520


	//   ....[11]....
        /*00dc*/ 	.word	0x00003550


	//   ....[12]....
        /*00e0*/ 	.word	0x00004000


	//   ....[13]....
        /*00e4*/ 	.word	0x00004230


	//----- nvinfo : EIATTR_VRC_CTA_INIT_COUNT
	.align		4
.L_44:
        /*00e8*/ 	.byte	0x02, 0x4a
        /*00ea*/ 	.byte	0x80
	.zero		1


	//----- nvinfo : EIATTR_SYSCALL_OFFSETS
	.align		4
        /*00ec*/ 	.byte	0x04, 0x46
        /*00ee*/ 	.short	(.L_46 - .L_45)


	//   ....[0]....
.L_45:
        /*00f0*/ 	.word	0x00005e20


	//   ....[1]....
        /*00f4*/ 	.word	0x00005f60


	//   ....[2]....
        /*00f8*/ 	.word	0x00006750


	//   ....[3]....
        /*00fc*/ 	.word	0x000074e0


	//   ....[4]....
        /*0100*/ 	.word	0x00008230


	//   ....[5]....
        /*0104*/ 	.word	0x00008fb0


	//----- nvinfo : EIATTR_MBARRIER_INSTR_OFFSETS
	.align		4
.L_46:
        /*0108*/ 	.byte	0x04, 0x39
        /*010a*/ 	.short	(.L_48 - .L_47)


	//   ....[0]....
.L_47:
        /*010c*/ 	.word	0x00000600
        /*0110*/ 	.word	0x000000ff
        /*0114*/ 	.word	0x00000000
        /*0118*/ 	.short	0x0100
        /*011a*/ 	.byte	0x04
	.zero		1


	//   ....[1]....
        /*011c*/ 	.word	0x00000610
        /*0120*/ 	.word	0x000000ff
        /*0124*/ 	.word	0x00000028
        /*0128*/ 	.short	0x0100
        /*012a*/ 	.byte	0x04
	.zero		1


	//   ....[2]....
        /*012c*/ 	.word	0x00000620
        /*0130*/ 	.word	0x000000ff
        /*0134*/ 	.word	0x00000008
        /*0138*/ 	.short	0x0100
        /*013a*/ 	.byte	0x04
	.zero		1


	//   ....[3]....
        /*013c*/ 	.word	0x00000630
        /*0140*/ 	.word	0x000000ff
        /*0144*/ 	.word	0x00000030
        /*0148*/ 	.short	0x0100
        /*014a*/ 	.byte	0x04
	.zero		1


	//   ....[4]....
        /*014c*/ 	.word	0x00000640
        /*0150*/ 	.word	0x000000ff
        /*0154*/ 	.word	0x00000010
        /*0158*/ 	.short	0x0100
        /*015a*/ 	.byte	0x04
	.zero		1


	//   ....[5]....
        /*015c*/ 	.word	0x00000650
        /*0160*/ 	.word	0x000000ff
        /*0164*/ 	.word	0x00000038
        /*0168*/ 	.short	0x0100
        /*016a*/ 	.byte	0x04
	.zero		1


	//   ....[6]....
        /*016c*/ 	.word	0x00000660
        /*0170*/ 	.word	0x000000ff
        /*0174*/ 	.word	0x00000018
        /*0178*/ 	.short	0x0100
        /*017a*/ 	.byte	0x04
	.zero		1


	//   ....[7]....
        /*017c*/ 	.word	0x00000670
        /*0180*/ 	.word	0x000000ff
        /*0184*/ 	.word	0x00000040
        /*0188*/ 	.short	0x0100
        /*018a*/ 	.byte	0x04
	.zero		1


	//   ....[8]....
        /*018c*/ 	.word	0x00000680
        /*0190*/ 	.word	0x000000ff
        /*0194*/ 	.word	0x00000020
        /*0198*/ 	.short	0x0100
        /*019a*/ 	.byte	0x04
	.zero		1


	//   ....[9]....
        /*019c*/ 	.word	0x00000690
        /*01a0*/ 	.word	0x000000ff
        /*01a4*/ 	.word	0x00000048
        /*01a8*/ 	.short	0x0100
        /*01aa*/ 	.byte	0x04
	.zero		1


	//   ....[10]....
        /*01ac*/ 	.word	0x000007c0
        /*01b0*/ 	.word	0x000000ff
        /*01b4*/ 	.word	0x00000050
        /*01b8*/ 	.short	0x0100
        /*01ba*/ 	.byte	0x04
	.zero		1


	//   ....[11]....
        /*01bc*/ 	.word	0x000007d0
        /*01c0*/ 	.word	0x000000ff
        /*01c4*/ 	.word	0x00000070
        /*01c8*/ 	.short	0x0100
        /*01ca*/ 	.byte	0x04
	.zero		1


	//   ....[12]....
        /*01cc*/ 	.word	0x000007e0
        /*01d0*/ 	.word	0x000000ff
        /*01d4*/ 	.word	0x00000058
        /*01d8*/ 	.short	0x0100
        /*01da*/ 	.byte	0x04
	.zero		1


	//   ....[13]....
        /*01dc*/ 	.word	0x000007f0
        /*01e0*/ 	.word	0x000000ff
        /*01e4*/ 	.word	0x00000078
        /*01e8*/ 	.short	0x0100
        /*01ea*/ 	.byte	0x04
	.zero		1


	//   ....[14]....
        /*01ec*/ 	.word	0x00000800
        /*01f0*/ 	.word	0x000000ff
        /*01f4*/ 	.word	0x00000060
        /*01f8*/ 	.short	0x0100
        /*01fa*/ 	.byte	0x04
	.zero		1


	//   ....[15]....
        /*01fc*/ 	.word	0x00000810
        /*0200*/ 	.word	0x000000ff
        /*0204*/ 	.word	0x00000080
        /*0208*/ 	.short	0x0100
        /*020a*/ 	.byte	0x04
	.zero		1


	//   ....[16]....
        /*020c*/ 	.word	0x00000820
        /*0210*/ 	.word	0x000000ff
        /*0214*/ 	.word	0x00000068
        /*0218*/ 	.short	0x0100
        /*021a*/ 	.byte	0x04
	.zero		1


	//   ....[17]....
        /*021c*/ 	.word	0x00000830
        /*0220*/ 	.word	0x000000ff
        /*0224*/ 	.word	0x00000088
        /*0228*/ 	.short	0x0100
        /*022a*/ 	.byte	0x04
	.zero		1


	//   ....[18]....
        /*022c*/ 	.word	0x00000920
        /*0230*/ 	.word	0x000000ff
        /*0234*/ 	.word	0x00000090
        /*0238*/ 	.short	0x0100
        /*023a*/ 	.byte	0x06
	.zero		1


	//   ....[19]....
        /*023c*/ 	.word	0x00000930
        /*0240*/ 	.word	0x000000ff
        /*0244*/ 	.word	0x00000098
        /*0248*/ 	.short	0x0100
        /*024a*/ 	.byte	0x06
	.zero		1


	//   ....[20]....
        /*024c*/ 	.word	0x00000a70
        /*0250*/ 	.word	0x000000ff
        /*0254*/ 	.word	0x000000a0
        /*0258*/ 	.short	0x0100
        /*025a*/ 	.byte	0x06
	.zero		1


	//   ....[21]....
        /*025c*/ 	.word	0x00000a80
        /*0260*/ 	.word	0x000000ff
        /*0264*/ 	.word	0x000000b0
        /*0268*/ 	.short	0x0100
        /*026a*/ 	.byte	0x06
	.zero		1


	//   ....[22]....
        /*026c*/ 	.word	0x00000a90
        /*0270*/ 	.word	0x000000ff
        /*0274*/ 	.word	0x000000a8
        /*0278*/ 	.short	0x0100
        /*027a*/ 	.byte	0x06
	.zero		1


	//   ....[23]....
        /*027c*/ 	.word	0x00000aa0
        /*0280*/ 	.word	0x000000ff
        /*0284*/ 	.word	0x000000b8
        /*0288*/ 	.short	0x0100
        /*028a*/ 	.byte	0x06
	.zero		1


	//   ....[24]....
        /*028c*/ 	.word	0x00000bd0
        /*0290*/ 	.word	0x000000ff
        /*0294*/ 	.word	0x000000c0
        /*0298*/ 	.short	0x0100
        /*029a*/ 	.byte	0x04
	.zero		1


	//   ....[25]....
        /*029c*/ 	.word	0x00000be0
        /*02a0*/ 	.word	0x000000ff
        /*02a4*/ 	.word	0x000000e0
        /*02a8*/ 	.short	0x0100
        /*02aa*/ 	.byte	0x04
	.zero		1


	//   ....[26]....
        /*02ac*/ 	.word	0x00000bf0
        /*02b0*/ 	.word	0x000000ff
        /*02b4*/ 	.word	0x000000c8
        /*02b8*/ 	.short	0x0100
        /*02ba*/ 	.byte	0x04
	.zero		1


	//   ....[27]....
        /*02bc*/ 	.word	0x00000c00
        /*02c0*/ 	.word	0x000000ff
        /*02c4*/ 	.word	0x000000e8
        /*02c8*/ 	.short	0x0100
        /*02ca*/ 	.byte	0x04
	.zero		1


	//   ....[28]....
        /*02cc*/ 	.word	0x00000c10
        /*02d0*/ 	.word	0x000000ff
        /*02d4*/ 	.word	0x000000d0
        /*02d8*/ 	.short	0x0100
        /*02da*/ 	.byte	0x04
	.zero		1


	//   ....[29]....
        /*02dc*/ 	.word	0x00000c20
        /*02e0*/ 	.word	0x000000ff
        /*02e4*/ 	.word	0x000000f0
        /*02e8*/ 	.short	0x0100
        /*02ea*/ 	.byte	0x04
	.zero		1


	//   ....[30]....
        /*02ec*/ 	.word	0x00000c30
        /*02f0*/ 	.word	0x000000ff
        /*02f4*/ 	.word	0x000000d8
        /*02f8*/ 	.short	0x0100
        /*02fa*/ 	.byte	0x04
	.zero		1


	//   ....[31]....
        /*02fc*/ 	.word	0x00000c40
        /*0300*/ 	.word	0x000000ff
        /*0304*/ 	.word	0x000000f8
        /*0308*/ 	.short	0x0100
        /*030a*/ 	.byte	0x04
	.zero		1


	//   ....[32]....
        /*030c*/ 	.word	0x00000d30
        /*0310*/ 	.word	0x000000ff
        /*0314*/ 	.word	0x00000100
        /*0318*/ 	.short	0x0100
        /*031a*/ 	.byte	0x04
	.zero		1


	//   ....[33]....
        /*031c*/ 	.word	0x00000d40
        /*0320*/ 	.word	0x000000ff
        /*0324*/ 	.word	0x00000110
        /*0328*/ 	.short	0x0100
        /*032a*/ 	.byte	0x04
	.zero		1


	//   ....[34]....
        /*032c*/ 	.word	0x00000d50
        /*0330*/ 	.word	0x000000ff
        /*0334*/ 	.word	0x00000108
        /*0338*/ 	.short	0x0100
        /*033a*/ 	.byte	0x04
	.zero		1


	//   ....[35]....
        /*033c*/ 	.word	0x00000d60
        /*0340*/ 	.word	0x000000ff
        /*0344*/ 	.word	0x00000118
        /*0348*/ 	.short	0x0100
        /*034a*/ 	.byte	0x04
	.zero		1


	//   ....[36]....
        /*034c*/ 	.word	0x00001c40
        /*0350*/ 	.word	0x00000000
        /*0354*/ 	.word	0x00000110
        /*0358*/ 	.short	0x010a
        /*035a*/ 	.byte	0xff
	.zero		1


	//   ....[37]....
        /*035c*/ 	.word	0x00001c60
        /*0360*/ 	.word	0x00000000
        /*0364*/ 	.word	0x00000100
        /*0368*/ 	.short	0x0101
        /*036a*/ 	.byte	0xff
	.zero		1


	//   ....[38]....
        /*036c*/ 	.word	0x00001d20
        /*0370*/ 	.word	0x000000ff
        /*0374*/ 	.word	0x00000028
        /*0378*/ 	.short	0x010a
        /*037a*/ 	.byte	0x04
	.zero		1


	//   ....[39]....
        /*037c*/ 	.word	0x00001db0
        /*0380*/ 	.word	0x000000ff
        /*0384*/ 	.word	0x00000028
        /*0388*/ 	.short	0x010a
        /*038a*/ 	.byte	0x21
	.zero		1


	//   ....[40]....
        /*038c*/ 	.word	0x00001f40
        /*0390*/ 	.word	0x000000ff
        /*0394*/ 	.word	0x00000028
        /*0398*/ 	.short	0x010a
        /*039a*/ 	.byte	0x05
	.zero		1


	//   ....[41]....
        /*039c*/ 	.word	0x00002070
        /*03a0*/ 	.word	0x000000ff
        /*03a4*/ 	.word	0x00000098
        /*03a8*/ 	.short	0x0101
        /*03aa*/ 	.byte	0x15
	.zero		1


	//   ....[42]....
        /*03ac*/ 	.word	0x00002090
        /*03b0*/ 	.word	0x000000ff
        /*03b4*/ 	.word	0x00000028
        /*03b8*/ 	.short	0x010a
        /*03ba*/ 	.byte	0x04
	.zero		1


	//   ....[43]....
        /*03bc*/ 	.word	0x00002110
        /*03c0*/ 	.word	0x000000ff
        /*03c4*/ 	.word	0x00000028
        /*03c8*/ 	.short	0x010a
        /*03ca*/ 	.byte	0x11
	.zero		1


	//   ....[44]....
        /*03cc*/ 	.word	0x000022a0
        /*03d0*/ 	.word	0x000000ff
        /*03d4*/ 	.word	0x00000028
        /*03d8*/ 	.short	0x010a
        /*03da*/ 	.byte	0x05
	.zero		1


	//   ....[45]....
        /*03dc*/ 	.word	0x000023e0
        /*03e0*/ 	.word	0x00000003
        /*03e4*/ 	.word	0x000000a0
        /*03e8*/ 	.short	0x010a
        /*03ea*/ 	.byte	0xff
	.zero		1


	//   ....[46]....
        /*03ec*/ 	.word	0x00002530
        /*03f0*/ 	.word	0x00000000
        /*03f4*/ 	.word	0x00000000
        /*03f8*/ 	.short	0x0101
        /*03fa*/ 	.byte	0xff
	.zero		1


	//   ....[47]....
        /*03fc*/ 	.word	0x00002ad0
        /*0400*/ 	.word	0x000000ff
        /*0404*/ 	.word	0x00000000
        /*0408*/ 	.short	0x010a
        /*040a*/ 	.byte	0x04
	.zero		1


	//   ....[48]....
        /*040c*/ 	.word	0x00002b60
        /*0410*/ 	.word	0x000000ff
        /*0414*/ 	.word	0x00000000
        /*0418*/ 	.short	0x010a
        /*041a*/ 	.byte	0x05
	.zero		1


	//   ....[49]....
        /*041c*/ 	.word	0x00002bf0
        /*0420*/ 	.word	0x000000ff
        /*0424*/ 	.word	0x00000000
        /*0428*/ 	.short	0x010a
        /*042a*/ 	.byte	0x05
	.zero		1


	//   ....[50]....
        /*042c*/ 	.word	0x00002c80
        /*0430*/ 	.word	0x000000ff
        /*0434*/ 	.word	0x00000000
        /*0438*/ 	.short	0x010a
        /*043a*/ 	.byte	0x05
	.zero		1


	//   ....[51]....
        /*043c*/ 	.word	0x00002d20
        /*0440*/ 	.word	0x00000000
        /*0444*/ 	.word	0x00000000
        /*0448*/ 	.short	0x010a
        /*044a*/ 	.byte	0xff
	.zero		1


	//   ....[52]....
        /*044c*/ 	.word	0x00002e60
        /*0450*/ 	.word	0x00000002
        /*0454*/ 	.word	0x00000100
        /*0458*/ 	.short	0x010a
        /*045a*/ 	.byte	0xff
	.zero		1


	//   ....[53]....
        /*045c*/ 	.word	0x00002ec0
        /*0460*/ 	.word	0x00000004
        /*0464*/ 	.word	0x00000000
        /*0468*/ 	.short	0x0101
        /*046a*/ 	.byte	0xff
	.zero		1


	//   ....[54]....
        /*046c*/ 	.word	0x00002ee0
        /*0470*/ 	.word	0x000000ff
        /*0474*/ 	.word	0x000000b0
        /*0478*/ 	.short	0x010a
        /*047a*/ 	.byte	0x04
	.zero		1


	//   ....[55]....
        /*047c*/ 	.word	0x00003000
        /*0480*/ 	.word	0x00000002
        /*0484*/ 	.word	0x000000a0
        /*0488*/ 	.short	0x010a
        /*048a*/ 	.byte	0xff
	.zero		1


	//   ....[56]....
        /*048c*/ 	.word	0x00003110
        /*0490*/ 	.word	0x00000002
        /*0494*/ 	.word	0x00000000
        /*0498*/ 	.short	0x0101
        /*049a*/ 	.byte	0xff
	.zero		1


	//   ....[57]....
        /*049c*/ 	.word	0x000031a0
        /*04a0*/ 	.word	0x000000ff
        /*04a4*/ 	.word	0x000000b0
        /*04a8*/ 	.short	0x0106
        /*04aa*/ 	.byte	0x04
	.zero		1


	//   ....[58]....
        /*04ac*/ 	.word	0x000031c0
        /*04b0*/ 	.word	0x000000ff
        /*04b4*/ 	.word	0x000000b0
        /*04b8*/ 	.short	0x010a
        /*04ba*/ 	.byte	0x04
	.zero		1


	//   ....[59]....
        /*04bc*/ 	.word	0x00003250
        /*04c0*/ 	.word	0x000000ff
        /*04c4*/ 	.word	0x000000b0
        /*04c8*/ 	.short	0x0106
        /*04ca*/ 	.byte	0x07
	.zero		1


	//   ....[60]....
        /*04cc*/ 	.word	0x00003290
        /*04d0*/ 	.word	0x00000000
        /*04d4*/ 	.word	0x000000b0
        /*04d8*/ 	.short	0x010a
        /*04da*/ 	.byte	0xff
	.zero		1


	//   ....[61]....
        /*04dc*/ 	.word	0x000037f0
        /*04e0*/ 	.word	0x00000000
        /*04e4*/ 	.word	0x000000a0
        /*04e8*/ 	.short	0x010a
        /*04ea*/ 	.byte	0xff
	.zero		1


	//   ....[62]....
        /*04ec*/ 	.word	0x000038f0
        /*04f0*/ 	.word	0x00000003
        /*04f4*/ 	.word	0x00000000
        /*04f8*/ 	.short	0x0101
        /*04fa*/ 	.byte	0xff
	.zero		1


	//   ....[63]....
        /*04fc*/ 	.word	0x00003900
        /*0500*/ 	.word	0x000000ff
        /*0504*/ 	.word	0x00000000
        /*0508*/ 	.short	0x010a
        /*050a*/ 	.byte	0x04
	.zero		1


	//   ....[64]....
        /*050c*/ 	.word	0x00003980
        /*0510*/ 	.word	0x000000ff
        /*0514*/ 	.word	0x000000e0
        /*0518*/ 	.short	0x010a
        /*051a*/ 	.byte	0x1f
	.zero		1


	//   ....[65]....
        /*051c*/ 	.word	0x00003a60
        /*0520*/ 	.word	0x000000ff
        /*0524*/ 	.word	0x00000000
        /*0528*/ 	.short	0x010a
        /*052a*/ 	.byte	0x05
	.zero		1


	//   ....[66]....
        /*052c*/ 	.word	0x00003ba0
        /*0530*/ 	.word	0x000000ff
        /*0534*/ 	.word	0x00000000
        /*0538*/ 	.short	0x010a
        /*053a*/ 	.byte	0x04
	.zero		1


	//   ....[67]....
        /*053c*/ 	.word	0x00003e30
        /*0540*/ 	.word	0x000000ff
        /*0544*/ 	.word	0x00000000
        /*0548*/ 	.short	0x010a
        /*054a*/ 	.byte	0x04
	.zero		1


	//   ....[68]....
        /*054c*/ 	.word	0x00003ec0
        /*0550*/ 	.word	0x000000ff
        /*0554*/ 	.word	0x00000000
        /*0558*/ 	.short	0x010a
        /*055a*/ 	.byte	0x05
	.zero		1


	//   ....[69]....
        /*055c*/ 	.word	0x00003f50
        /*0560*/ 	.word	0x000000ff
        /*0564*/ 	.word	0x00000000
        /*0568*/ 	.short	0x010a
        /*056a*/ 	.byte	0x05
	.zero		1


	//   ....[70]....
        /*056c*/ 	.word	0x00003fe0
        /*0570*/ 	.word	0x000000ff
        /*0574*/ 	.word	0x00000000
        /*0578*/ 	.short	0x010a
        /*057a*/ 	.byte	0x04
	.zero		1


	//   ....[71]....
        /*057c*/ 	.word	0x000044f0
        /*0580*/ 	.word	0x0000000c
        /*0584*/ 	.word	0x000000a0
        /*0588*/ 	.short	0x010a
        /*058a*/ 	.byte	0xff
	.zero		1


	//   ....[72]....
        /*058c*/ 	.word	0x00004660
        /*0590*/ 	.word	0x00000000
        /*0594*/ 	.word	0x00000000
        /*0598*/ 	.short	0x0101
        /*059a*/ 	.byte	0xff
	.zero		1


	//   ....[73]....
        /*059c*/ 	.word	0x00004af0
        /*05a0*/ 	.word	0x000000ff
        /*05a4*/ 	.word	0x00000098
        /*05a8*/ 	.short	0x010a
        /*05aa*/ 	.byte	0x15
	.zero		1


	//   ....[74]....
        /*05ac*/ 	.word	0x00004c70
        /*05b0*/ 	.word	0x000000ff
        /*05b4*/ 	.word	0x00000070
        /*05b8*/ 	.short	0x010a
        /*05ba*/ 	.byte	0x15
	.zero		1


	//   ....[75]....
        /*05bc*/ 	.word	0x00004de0
        /*05c0*/ 	.word	0x000000ff
        /*05c4*/ 	.word	0x00000050
        /*05c8*/ 	.short	0x010b
        /*05ca*/ 	.byte	0x15
	.zero		1


	//   ....[76]....
        /*05cc*/ 	.word	0x00004df0
        /*05d0*/ 	.word	0x000000ff
        /*05d4*/ 	.word	0x00000000
        /*05d8*/ 	.short	0x0101
        /*05da*/ 	.byte	0x28
	.zero		1


	//   ....[77]....
        /*05dc*/ 	.word	0x00004e00
        /*05e0*/ 	.word	0x000000ff
        /*05e4*/ 	.word	0x00000078
        /*05e8*/ 	.short	0x010a
        /*05ea*/ 	.byte	0x15
	.zero		1


	//   ....[78]....
        /*05ec*/ 	.word	0x00004f50
        /*05f0*/ 	.word	0x000000ff
        /*05f4*/ 	.word	0x00000058
        /*05f8*/ 	.short	0x010b
        /*05fa*/ 	.byte	0x15
	.zero		1


	//   ....[79]....
        /*05fc*/ 	.word	0x00004f60
        /*0600*/ 	.word	0x000000ff
        /*0604*/ 	.word	0x00000000
        /*0608*/ 	.short	0x0101
        /*060a*/ 	.byte	0x27
	.zero		1


	//   ....[80]....
        /*060c*/ 	.word	0x00004f70
        /*0610*/ 	.word	0x000000ff
        /*0614*/ 	.word	0x00000080
        /*0618*/ 	.short	0x010a
        /*061a*/ 	.byte	0x15
	.zero		1


	//   ....[81]....
        /*061c*/ 	.word	0x000050b0
        /*0620*/ 	.word	0x000000ff
        /*0624*/ 	.word	0x00000060
        /*0628*/ 	.short	0x010b
        /*062a*/ 	.byte	0x15
	.zero		1


	//   ....[82]....
        /*062c*/ 	.word	0x000050c0
        /*0630*/ 	.word	0x000000ff
        /*0634*/ 	.word	0x00000000
        /*0638*/ 	.short	0x0101
        /*063a*/ 	.byte	0x26
	.zero		1


	//   ....[83]....
        /*063c*/ 	.word	0x000050d0
        /*0640*/ 	.word	0x000000ff
        /*0644*/ 	.word	0x00000088
        /*0648*/ 	.short	0x010a
        /*064a*/ 	.byte	0x15
	.zero		1


	//   ....[84]....
        /*064c*/ 	.word	0x000052b0
        /*0650*/ 	.word	0x000000ff
        /*0654*/ 	.word	0x00000068
        /*0658*/ 	.short	0x010b
        /*065a*/ 	.byte	0x15
	.zero		1


	//   ....[85]....
        /*065c*/ 	.word	0x000052c0
        /*0660*/ 	.word	0x000000ff
        /*0664*/ 	.word	0x00000000
        /*0668*/ 	.short	0x0101
        /*066a*/ 	.byte	0x25
	.zero		1


	//   ....[86]....
        /*066c*/ 	.word	0x000052f0
        /*0670*/ 	.word	0x000000ff
        /*0674*/ 	.word	0x00000070
        /*0678*/ 	.short	0x010a
        /*067a*/ 	.byte	0x15
	.zero		1


	//   ....[87]....
        /*067c*/ 	.word	0x00005310
        /*0680*/ 	.word	0x000000ff
        /*0684*/ 	.word	0x00000078
        /*0688*/ 	.short	0x010a
        /*068a*/ 	.byte	0x15
	.zero		1


	//   ....[88]....
        /*068c*/ 	.word	0x00005330
        /*0690*/ 	.word	0x000000ff
        /*0694*/ 	.word	0x00000080
        /*0698*/ 	.short	0x010a
        /*069a*/ 	.byte	0x15
	.zero		1


	//   ....[89]....
        /*069c*/ 	.word	0x00005370
        /*06a0*/ 	.word	0x00000000
        /*06a4*/ 	.word	0x00000088
        /*06a8*/ 	.short	0x010a
        /*06aa*/ 	.byte	0xff
	.zero		1


	//   ....[90]....
        /*06ac*/ 	.word	0x000056c0
        /*06b0*/ 	.word	0x00000003
        /*06b4*/ 	.word	0x000000a0
        /*06b8*/ 	.short	0x010a
        /*06ba*/ 	.byte	0xff
	.zero		1


	//   ....[91]....
        /*06bc*/ 	.word	0x00005840
        /*06c0*/ 	.word	0x00000000
        /*06c4*/ 	.word	0x00000000
        /*06c8*/ 	.short	0x0101
        /*06ca*/ 	.byte	0xff
	.zero		1


	//   ....[92]....
        /*06cc*/ 	.word	0x00006370
        /*06d0*/ 	.word	0x00000002
        /*06d4*/ 	.word	0x00000050
        /*06d8*/ 	.short	0x010a
        /*06da*/ 	.byte	0xff
	.zero		1


	//   ....[93]....
        /*06dc*/ 	.word	0x000063b0
        /*06e0*/ 	.word	0x00000047
        /*06e4*/ 	.word	0x000000c0
        /*06e8*/ 	.short	0x010a
        /*06ea*/ 	.byte	0xff
	.zero		1


	//   ....[94]....
        /*06ec*/ 	.word	0x000064a0
        /*06f0*/ 	.word	0x00000002
        /*06f4*/ 	.word	0x00000050
        /*06f8*/ 	.short	0x010a
        /*06fa*/ 	.byte	0xff
	.zero		1


	//   ....[95]....
        /*06fc*/ 	.word	0x000065b0
        /*0700*/ 	.word	0x00000000
        /*0704*/ 	.word	0x00000000
        /*0708*/ 	.short	0x0101
        /*070a*/ 	.byte	0xff
	.zero		1


	//   ....[96]....
        /*070c*/ 	.word	0x00006630
        /*0710*/ 	.word	0x00000047
        /*0714*/ 	.word	0x000000c0
        /*0718*/ 	.short	0x010a
        /*071a*/ 	.byte	0xff
	.zero		1


	//   ....[97]....
        /*071c*/ 	.word	0x00007180
        /*0720*/ 	.word	0x00000069
        /*0724*/ 	.word	0x00000050
        /*0728*/ 	.short	0x010a
        /*072a*/ 	.byte	0xff
	.zero		1


	//   ....[98]....
        /*072c*/ 	.word	0x00007250
        /*0730*/ 	.word	0x00000069
        /*0734*/ 	.word	0x00000050
        /*0738*/ 	.short	0x010a
        /*073a*/ 	.byte	0xff
	.zero		1


	//   ....[99]....
        /*073c*/ 	.word	0x00007360
        /*0740*/ 	.word	0x00000000
        /*0744*/ 	.word	0x00000000
        /*0748*/ 	.short	0x0101
        /*074a*/ 	.byte	0xff
	.zero		1


	//   ....[100]....
        /*074c*/ 	.word	0x00007ed0
        /*0750*/ 	.word	0x00000069
        /*0754*/ 	.word	0x00000050
        /*0758*/ 	.short	0x010a
        /*075a*/ 	.byte	0xff
	.zero		1


	//   ....[101]....
        /*075c*/ 	.word	0x00007fa0
        /*0760*/ 	.word	0x00000069
        /*0764*/ 	.word	0x00000050
        /*0768*/ 	.short	0x010a
        /*076a*/ 	.byte	0xff
	.zero		1


	//   ....[102]....
        /*076c*/ 	.word	0x000080b0
        /*0770*/ 	.word	0x00000000
        /*0774*/ 	.word	0x00000000
        /*0778*/ 	.short	0x0101
        /*077a*/ 	.byte	0xff
	.zero		1


	//   ....[103]....
        /*077c*/ 	.word	0x00008c50
        /*0780*/ 	.word	0x00000067
        /*0784*/ 	.word	0x00000050
        /*0788*/ 	.short	0x010a
        /*078a*/ 	.byte	0xff
	.zero		1


	//   ....[104]....
        /*078c*/ 	.word	0x00008d20
        /*0790*/ 	.word	0x00000067
        /*0794*/ 	.word	0x00000050
        /*0798*/ 	.short	0x010a
        /*079a*/ 	.byte	0xff
	.zero		1


	//   ....[105]....
        /*079c*/ 	.word	0x00008e30
        /*07a0*/ 	.word	0x00000000
        /*07a4*/ 	.word	0x00000000
        /*07a8*/ 	.short	0x0101
        /*07aa*/ 	.byte	0xff
	.zero		1


	//   ....[106]....
        /*07ac*/ 	.word	0x000092c0
        /*07b0*/ 	.word	0x000000ff
        /*07b4*/ 	.word	0x00000000
        /*07b8*/ 	.short	0x0101
        /*07ba*/ 	.byte	0x04
	.zero		1


	//   ....[107]....
        /*07bc*/ 	.word	0x00009ac0
        /*07c0*/ 	.word	0x00000000
        /*07c4*/ 	.word	0x00000110
        /*07c8*/ 	.short	0x010a
        /*07ca*/ 	.byte	0xff
	.zero		1


	//   ....[108]....
        /*07cc*/ 	.word	0x00009b20
        /*07d0*/ 	.word	0x00000000
        /*07d4*/ 	.word	0x00000028
        /*07d8*/ 	.short	0x010a
        /*07da*/ 	.byte	0xff
	.zero		1


	//   ....[109]....
        /*07dc*/ 	.word	0x00009b80
        /*07e0*/ 	.word	0x00000000
        /*07e4*/ 	.word	0x00000028
        /*07e8*/ 	.short	0x010a
        /*07ea*/ 	.byte	0xff
	.zero		1


	//   ....[110]....
        /*07ec*/ 	.word	0x00009bd0
        /*07f0*/ 	.word	0x00000003
        /*07f4*/ 	.word	0x000000a0
        /*07f8*/ 	.short	0x010a
        /*07fa*/ 	.byte	0xff
	.zero		1


	//   ....[111]....
        /*07fc*/ 	.word	0x00009c30
        /*0800*/ 	.word	0x00000000
        /*0804*/ 	.word	0x00000000
        /*0808*/ 	.short	0x010a
        /*080a*/ 	.byte	0xff
	.zero		1


	//   ....[112]....
        /*080c*/ 	.word	0x00009c90
        /*0810*/ 	.word	0x00000000
        /*0814*/ 	.word	0x00000000
        /*0818*/ 	.short	0x010a
        /*081a*/ 	.byte	0xff
	.zero		1


	//   ....[113]....
        /*081c*/ 	.word	0x00009cf0
        /*0820*/ 	.word	0x00000000
        /*0824*/ 	.word	0x00000000
        /*0828*/ 	.short	0x010a
        /*082a*/ 	.byte	0xff
	.zero		1


	//   ....[114]....
        /*082c*/ 	.word	0x00009d50
        /*0830*/ 	.word	0x00000000
        /*0834*/ 	.word	0x00000000
        /*0838*/ 	.short	0x010a
        /*083a*/ 	.byte	0xff
	.zero		1


	//   ....[115]....
        /*083c*/ 	.word	0x00009da0
        /*0840*/ 	.word	0x00000002
        /*0844*/ 	.word	0x00000100
        /*0848*/ 	.short	0x010a
        /*084a*/ 	.byte	0xff
	.zero		1


	//   ....[116]....
        /*084c*/ 	.word	0x00009e00
        /*0850*/ 	.word	0x00000002
        /*0854*/ 	.word	0x000000b0
        /*0858*/ 	.short	0x010a
        /*085a*/ 	.byte	0xff
	.zero		1


	//   ....[117]....
        /*085c*/ 	.word	0x00009e50
        /*0860*/ 	.word	0x00000002
        /*0864*/ 	.word	0x000000a0
        /*0868*/ 	.short	0x010a
        /*086a*/ 	.byte	0xff
	.zero		1


	//   ....[118]....
        /*086c*/ 	.word	0x00009eb0
        /*0870*/ 	.word	0x00000000
        /*0874*/ 	.word	0x000000b0
        /*0878*/ 	.short	0x010a
        /*087a*/ 	.byte	0xff
	.zero		1


	//   ....[119]....
        /*087c*/ 	.word	0x00009f00
        /*0880*/ 	.word	0x00000000
        /*0884*/ 	.word	0x000000a0
        /*0888*/ 	.short	0x010a
        /*088a*/ 	.byte	0xff
	.zero		1


	//   ....[120]....
        /*088c*/ 	.word	0x00009f60
        /*0890*/ 	.word	0x00000003
        /*0894*/ 	.word	0x000000e0
        /*0898*/ 	.short	0x010a
        /*089a*/ 	.byte	0xff
	.zero		1


	//   ....[121]....
        /*089c*/ 	.word	0x00009fc0
        /*08a0*/ 	.word	0x00000000
        /*08a4*/ 	.word	0x00000000
        /*08a8*/ 	.short	0x010a
        /*08aa*/ 	.byte	0xff
	.zero		1


	//   ....[122]....
        /*08ac*/ 	.word	0x0000a020
        /*08b0*/ 	.word	0x00000000
        /*08b4*/ 	.word	0x00000000
        /*08b8*/ 	.short	0x010a
        /*08ba*/ 	.byte	0xff
	.zero		1


	//   ....[123]....
        /*08bc*/ 	.word	0x0000a080
        /*08c0*/ 	.word	0x00000000
        /*08c4*/ 	.word	0x00000000
        /*08c8*/ 	.short	0x010a
        /*08ca*/ 	.byte	0xff
	.zero		1


	//   ....[124]....
        /*08cc*/ 	.word	0x0000a0e0
        /*08d0*/ 	.word	0x00000000
        /*08d4*/ 	.word	0x00000000
        /*08d8*/ 	.short	0x010a
        /*08da*/ 	.byte	0xff
	.zero		1


	//   ....[125]....
        /*08dc*/ 	.word	0x0000a140
        /*08e0*/ 	.word	0x00000000
        /*08e4*/ 	.word	0x00000000
        /*08e8*/ 	.short	0x010a
        /*08ea*/ 	.byte	0xff
	.zero		1


	//   ....[126]....
        /*08ec*/ 	.word	0x0000a190
        /*08f0*/ 	.word	0x0000000c
        /*08f4*/ 	.word	0x000000a0
        /*08f8*/ 	.short	0x010a
        /*08fa*/ 	.byte	0xff
	.zero		1


	//   ....[127]....
        /*08fc*/ 	.word	0x0000a1f0
        /*0900*/ 	.word	0x00000000
        /*0904*/ 	.word	0x00000098
        /*0908*/ 	.short	0x010a
        /*090a*/ 	.byte	0xff
	.zero		1


	//   ....[128]....
        /*090c*/ 	.word	0x0000a250
        /*0910*/ 	.word	0x00000000
        /*0914*/ 	.word	0x00000070
        /*0918*/ 	.short	0x010a
        /*091a*/ 	.byte	0xff
	.zero		1


	//   ....[129]....
        /*091c*/ 	.word	0x0000a2b0
        /*0920*/ 	.word	0x00000000
        /*0924*/ 	.word	0x00000078
        /*0928*/ 	.short	0x010a
        /*092a*/ 	.byte	0xff
	.zero		1


	//   ....[130]....
        /*092c*/ 	.word	0x0000a310
        /*0930*/ 	.word	0x00000000
        /*0934*/ 	.word	0x00000080
        /*0938*/ 	.short	0x010a
        /*093a*/ 	.byte	0xff
	.zero		1


	//   ....[131]....
        /*093c*/ 	.word	0x0000a370
        /*0940*/ 	.word	0x00000000
        /*0944*/ 	.word	0x00000088
        /*0948*/ 	.short	0x010a
        /*094a*/ 	.byte	0xff
	.zero		1


	//   ....[132]....
        /*094c*/ 	.word	0x0000a3d0
        /*0950*/ 	.word	0x00000000
        /*0954*/ 	.word	0x00000070
        /*0958*/ 	.short	0x010a
        /*095a*/ 	.byte	0xff
	.zero		1


	//   ....[133]....
        /*095c*/ 	.word	0x0000a430
        /*0960*/ 	.word	0x00000000
        /*0964*/ 	.word	0x00000078
        /*0968*/ 	.short	0x010a
        /*096a*/ 	.byte	0xff
	.zero		1


	//   ....[134]....
        /*096c*/ 	.word	0x0000a490
        /*0970*/ 	.word	0x00000000
        /*0974*/ 	.word	0x00000080
        /*0978*/ 	.short	0x010a
        /*097a*/ 	.byte	0xff
	.zero		1


	//   ....[135]....
        /*097c*/ 	.word	0x0000a4e0
        /*0980*/ 	.word	0x00000003
        /*0984*/ 	.word	0x000000a0
        /*0988*/ 	.short	0x010a
        /*098a*/ 	.byte	0xff
	.zero		1


	//   ....[136]....
        /*098c*/ 	.word	0x0000a530
        /*0990*/ 	.word	0x00000002
        /*0994*/ 	.word	0x00000050
        /*0998*/ 	.short	0x010a
        /*099a*/ 	.byte	0xff
	.zero		1


	//   ....[137]....
        /*099c*/ 	.word	0x0000a580
        /*09a0*/ 	.word	0x00000047
        /*09a4*/ 	.word	0x000000c0
        /*09a8*/ 	.short	0x010a
        /*09aa*/ 	.byte	0xff
	.zero		1


	//   ....[138]....
        /*09ac*/ 	.word	0x0000a5d0
        /*09b0*/ 	.word	0x00000069
        /*09b4*/ 	.word	0x00000050
        /*09b8*/ 	.short	0x010a
        /*09ba*/ 	.byte	0xff
	.zero		1


	//   ....[139]....
        /*09bc*/ 	.word	0x0000a620
        /*09c0*/ 	.word	0x00000069
        /*09c4*/ 	.word	0x00000050
        /*09c8*/ 	.short	0x010a
        /*09ca*/ 	.byte	0xff
	.zero		1


	//   ....[140]....
        /*09cc*/ 	.word	0x0000a670
        /*09d0*/ 	.word	0x00000067
        /*09d4*/ 	.word	0x00000050
        /*09d8*/ 	.short	0x010a
        /*09da*/ 	.byte	0xff
	.zero		1


	//----- nvinfo : EIATTR_NUM_MBARRIERS
	.align		4
.L_48:
        /*09dc*/ 	.byte	0x03, 0x38
        /*09de*/ 	.short	0x0024


	//----- nvinfo : EIATTR_EXIT_INSTR_OFFSETS
	.align		4
        /*09e0*/ 	.byte	0x04, 0x1c
        /*09e2*/ 	.short	(.L_50 - .L_49)


	//   ....[0]....
.L_49:
        /*09e4*/ 	.word	0x00002d50


	//   ....[1]....
        /*09e8*/ 	.word	0x00003260


	//   ....[2]....
        /*09ec*/ 	.word	0x000032c0


	//   ....[3]....
        /*09f0*/ 	.word	0x00004240


	//   ....[4]....
        /*09f4*/ 	.word	0x000053a0


	//   ....[5]....
        /*09f8*/ 	.word	0x000053e0


	//   ....[6]....
        /*09fc*/ 	.word	0x00009ab0


	//----- nvinfo : EIATTR_MAX_THREADS
	.align		4
.L_50:
        /*0a00*/ 	.byte	0x04, 0x05
        /*0a02*/ 	.short	(.L_52 - .L_51)
.L_51:
        /*0a04*/ 	.word	0x00000100
        /*0a08*/ 	.word	0x00000001
        /*0a0c*/ 	.word	0x00000001


	//----- nvinfo : EIATTR_CRS_STACK_SIZE
	.align		4
.L_52:
        /*0a10*/ 	.byte	0x04, 0x1e
        /*0a12*/ 	.short	(.L_54 - .L_53)
.L_53:
        /*0a14*/ 	.word	0x00000000


	//----- nvinfo : EIATTR_CBANK_PARAM_SIZE
	.align		4
.L_54:
        /*0a18*/ 	.byte	0x03, 0x19
        /*0a1a*/ 	.short	0x0800


	//----- nvinfo : EIATTR_PARAM_CBANK
	.align		4
        /*0a1c*/ 	.byte	0x04, 0x0a
        /*0a1e*/ 	.short	(.L_56 - .L_55)
	.align		4
.L_55:
        /*0a20*/ 	.word	index@(.nv.constant0._ZN7cutlass13device_kernelINS_4gemm6kernel13GemmUniversalIN4cute5tupleIJiiiiEEENS1_10collective13CollectiveMmaINS1_35MainloopSm100TmaUmmaWarpSpecializedILi5ELi2ELi4ENS5_IJNS4_1CILi4EEESB_NSA_ILi1EEEEEEEENS5_IJNSA_ILi64EEENSA_ILi256EEENSA_ILi128EEEEEENS_12float_e4m3_tENS5_IJlSC_lEEESJ_SK_NS4_8TiledMMAINS4_8MMA_AtomIJNS4_10MMA_TraitsINS4_19SM100_MMA_F8F6F4_SSEJSJ_SJ_fSF_SG_NS4_17integral_constantINS4_4UMMA5MajorELSR_0EEESS_NSP_INSQ_7ScaleInELST_0EEESU_EEEEEENS4_6LayoutINS5_IJSC_SC_SC_EEENS5_IJNSA_ILi0EEESZ_SZ_EEEEENS5_IJNS4_10UnderscoreES12_S12_EEEEENS4_23SM90_TMA_LOAD_MULTICASTENS4_14ComposedLayoutINS4_7SwizzleILi3ELi4ELi3EEENS4_18smem_ptr_flag_bitsILi8EEENSX_INS5_IJNSA_ILi8EEESH_EEENS5_IJSH_SC_EEEEEEEvNS4_8identityES15_S1F_vS1G_EENS_8epilogue10collective18CollectiveEpilogueINS1I_23Sm100TmaWarpSpecializedILi4ELi2ELi32ELb0ELb0EEEJSI_NS5_IJNSX_ISF_SC_EES1N_EEESJ_SK_SJ_SK_NS1I_6fusion15FusionCallbacksIS1M_NS1P_17LinearCombinationISJ_fSJ_fLNS_15FloatRoundStyleE2EEESI_S1O_JEEENS4_5SM1004TMEM4LOAD26SM100_TMEM_LOAD_16dp32b32xENS4_13SM90_TMA_LOADENS16_INS17_ILi2ELi4ELi3EEES1A_NSX_INS5_IJS1B_SF_EEENS5_IJSF_SC_EEEEEEENS4_39AutoVectorizingCopyWithAssumedAlignmentILi128EEENS4_14SM90_TMA_STOREES24_S26_S26_EEEvvEEEEvNT_6ParamsE)
        /*0a24*/ 	.short	0x0380
        /*0a26*/ 	.short	0x0800


	//----- nvinfo : EIATTR_SW_WAR
	.align		4
.L_56:
        /*0a28*/ 	.byte	0x04, 0x36
        /*0a2a*/ 	.short	(.L_58 - .L_57)
.L_57:
        /*0a2c*/ 	.word	0x00000008
.L_58:


//--------------------- .nv.callgraph             --------------------------
	.section	.nv.callgraph,"",@"SHT_CUDA_CALLGRAPH"
	.align	4
	.sectionentsize	8
	.align		4
        /*0000*/ 	.word	0x00000000
	.align		4
        /*0004*/ 	.word	0xffffffff
	.align		4
        /*0008*/ 	.word	index@(_ZN7cutlass13device_kernelINS_4gemm6kernel13GemmUniversalIN4cute5tupleIJiiiiEEENS1_10collective13CollectiveMmaINS1_35MainloopSm100TmaUmmaWarpSpecializedILi5ELi2ELi4ENS5_IJNS4_1CILi4EEESB_NSA_ILi1EEEEEEEENS5_IJNSA_ILi64EEENSA_ILi256EEENSA_ILi128EEEEEENS_12float_e4m3_tENS5_IJlSC_lEEESJ_SK_NS4_8TiledMMAINS4_8MMA_AtomIJNS4_10MMA_TraitsINS4_19SM100_MMA_F8F6F4_SSEJSJ_SJ_fSF_SG_NS4_17integral_constantINS4_4UMMA5MajorELSR_0EEESS_NSP_INSQ_7ScaleInELST_0EEESU_EEEEEENS4_6LayoutINS5_IJSC_SC_SC_EEENS5_IJNSA_ILi0EEESZ_SZ_EEEEENS5_IJNS4_10UnderscoreES12_S12_EEEEENS4_23SM90_TMA_LOAD_MULTICASTENS4_14ComposedLayoutINS4_7SwizzleILi3ELi4ELi3EEENS4_18smem_ptr_flag_bitsILi8EEENSX_INS5_IJNSA_ILi8EEESH_EEENS5_IJSH_SC_EEEEEEEvNS4_8identityES15_S1F_vS1G_EENS_8epilogue10collective18CollectiveEpilogueINS1I_23Sm100TmaWarpSpecializedILi4ELi2ELi32ELb0ELb0EEEJSI_NS5_IJNSX_ISF_SC_EES1N_EEESJ_SK_SJ_SK_NS1I_6fusion15FusionCallbacksIS1M_NS1P_17LinearCombinationISJ_fSJ_fLNS_15FloatRoundStyleE2EEESI_S1O_JEEENS4_5SM1004TMEM4LOAD26SM100_TMEM_LOAD_16dp32b32xENS4_13SM90_TMA_LOADENS16_INS17_ILi2ELi4ELi3EEES1A_NSX_INS5_IJS1B_SF_EEENS5_IJSF_SC_EEEEEEENS4_39AutoVectorizingCopyWithAssumedAlignmentILi128EEENS4_14SM90_TMA_STOREES24_S26_S26_EEEvvEEEEvNT_6ParamsE)
	.align		4
        /*000c*/ 	.word	index@(__assertfail)
	.align		4
        /*0010*/ 	.word	0x00000000
	.align		4
        /*0014*/ 	.word	0xfffffffe
	.align		4
        /*0018*/ 	.word	0x00000000
	.align		4
        /*001c*/ 	.word	0xfffffffd
	.align		4
        /*0020*/ 	.word	0x00000000
	.align		4
        /*0024*/ 	.word	0xfffffffc


//--------------------- .nv.constant4             --------------------------
	.section	.nv.constant4,"a",@progbits
	.align	8
	.align		8
.nv.constant4:
        /*0000*/ 	.dword	__assertfail
	.align		8
        /*0008*/ 	.dword	__unnamed_1
	.align		8
        /*0010*/ 	.dword	__unnamed_2
	.align		8
        /*0018*/ 	.dword	__unnamed_3
	.align		8
        /*0020*/ 	.dword	_ZN40_INTERNAL_f4d68115_4_k_cu_74f94a6c_321654cuda3std3__45__cpo5beginE
	.align		8
        /*0028*/ 	.dword	_ZN40_INTERNAL_f4d68115_4_k_cu_74f94a6c_321654cuda3std3__45__cpo3endE
	.align		8
        /*0030*/ 	.dword	_ZN40_INTERNAL_f4d68115_4_k_cu_74f94a6c_321654cuda3std3__45__cpo6cbeginE
	.align		8
        /*0038*/ 	.dword	_ZN40_INTERNAL_f4d68115_4_k_cu_74f94a6c_321654cuda3std3__45__cpo4cendE
	.align		8
        /*0040*/ 	.dword	_ZN40_INTERNAL_f4d68115_4_k_cu_74f94a6c_321654cuda3std3__442_GLOBAL__N__f4d68115_4_k_cu_74f94a6c_321656ignoreE
	.align		8
        /*0048*/ 	.dword	_ZN40_INTERNAL_f4d68115_4_k_cu_74f94a6c_321654cuda3std3__419piecewise_constructE
	.align		8
        /*0050*/ 	.dword	_ZN40_INTERNAL_f4d68115_4_k_cu_74f94a6c_321654cuda3std3__48in_placeE
	.align		8
        /*0058*/ 	.dword	_ZN40_INTERNAL_f4d68115_4_k_cu_74f94a6c_321654cuda3std6ranges3__45__cpo4swapE
	.align		8
        /*0060*/ 	.dword	_ZN40_INTERNAL_f4d68115_4_k_cu_74f94a6c_321654cuda3std6ranges3__45__cpo9iter_moveE
	.align		8
        /*0068*/ 	.dword	_ZN40_INTERNAL_f4d68115_4_k_cu_74f94a6c_321654cute7productE
	.align		8
        /*0070*/ 	.dword	_ZN40_INTERNAL_f4d68115_4_k_cu_74f94a6c_321654cute1_E
	.align		8
        /*0078*/ 	.dword	$str$25
	.align		8
        /*0080*/ 	.dword	$str$26
	.align		8
        /*0088*/ 	.dword	$str$27
	.align		8
        /*0090*/ 	.dword	$str$28


//--------------------- .text._ZN7cutlass13device_kernelINS_4gemm6kernel13GemmUniversalIN4cute5tupleIJiiiiEEENS1_10collective13CollectiveMmaINS1_35MainloopSm100TmaUmmaWarpSpecializedILi5ELi2ELi4ENS5_IJNS4_1CILi4EEESB_NSA_ILi1EEEEEEEENS5_IJNSA_ILi64EEENSA_ILi256EEENSA_ILi128EEEEEENS_12float_e4m3_tENS5_IJlSC_lEEESJ_SK_NS4_8TiledMMAINS4_8MMA_AtomIJNS4_10MMA_TraitsINS4_19SM100_MMA_F8F6F4_SSEJSJ_SJ_fSF_SG_NS4_17integral_constantINS4_4UMMA5MajorELSR_0EEESS_NSP_INSQ_7ScaleInELST_0EEESU_EEEEEENS4_6LayoutINS5_IJSC_SC_SC_EEENS5_IJNSA_ILi0EEESZ_SZ_EEEEENS5_IJNS4_10UnderscoreES12_S12_EEEEENS4_23SM90_TMA_LOAD_MULTICASTENS4_14ComposedLayoutINS4_7SwizzleILi3ELi4ELi3EEENS4_18smem_ptr_flag_bitsILi8EEENSX_INS5_IJNSA_ILi8EEESH_EEENS5_IJSH_SC_EEEEEEEvNS4_8identityES15_S1F_vS1G_EENS_8epilogue10collective18CollectiveEpilogueINS1I_23Sm100TmaWarpSpecializedILi4ELi2ELi32ELb0ELb0EEEJSI_NS5_IJNSX_ISF_SC_EES1N_EEESJ_SK_SJ_SK_NS1I_6fusion15FusionCallbacksIS1M_NS1P_17LinearCombinationISJ_fSJ_fLNS_15FloatRoundStyleE2EEESI_S1O_JEEENS4_5SM1004TMEM4LOAD26SM100_TMEM_LOAD_16dp32b32xENS4_13SM90_TMA_LOADENS16_INS17_ILi2ELi4ELi3EEES1A_NSX_INS5_IJS1B_SF_EEENS5_IJSF_SC_EEEEEEENS4_39AutoVectorizingCopyWithAssumedAlignmentILi128EEENS4_14SM90_TMA_STOREES24_S26_S26_EEEvvEEEEvNT_6ParamsE --------------------------
	.section	.text._ZN7cutlass13device_kernelINS_4gemm6kernel13GemmUniversalIN4cute5tupleIJiiiiEEENS1_10collective13CollectiveMmaINS1_35MainloopSm100TmaUmmaWarpSpecializedILi5ELi2ELi4ENS5_IJNS4_1CILi4EEESB_NSA_ILi1EEEEEEEENS5_IJNSA_ILi64EEENSA_ILi256EEENSA_ILi128EEEEEENS_12float_e4m3_tENS5_IJlSC_lEEESJ_SK_NS4_8TiledMMAINS4_8MMA_AtomIJNS4_10MMA_TraitsINS4_19SM100_MMA_F8F6F4_SSEJSJ_SJ_fSF_SG_NS4_17integral_constantINS4_4UMMA5MajorELSR_0EEESS_NSP_INSQ_7ScaleInELST_0EEESU_EEEEEENS4_6LayoutINS5_IJSC_SC_SC_EEENS5_IJNSA_ILi0EEESZ_SZ_EEEEENS5_IJNS4_10UnderscoreES12_S12_EEEEENS4_23SM90_TMA_LOAD_MULTICASTENS4_14ComposedLayoutINS4_7SwizzleILi3ELi4ELi3EEENS4_18smem_ptr_flag_bitsILi8EEENSX_INS5_IJNSA_ILi8EEESH_EEENS5_IJSH_SC_EEEEEEEvNS4_8identityES15_S1F_vS1G_EENS_8epilogue10collective18CollectiveEpilogueINS1I_23Sm100TmaWarpSpecializedILi4ELi2ELi32ELb0ELb0EEEJSI_NS5_IJNSX_ISF_SC_EES1N_EEESJ_SK_SJ_SK_NS1I_6fusion15FusionCallbacksIS1M_NS1P_17LinearCombinationISJ_fSJ_fLNS_15FloatRoundStyleE2EEESI_S1O_JEEENS4_5SM1004TMEM4LOAD26SM100_TMEM_LOAD_16dp32b32xENS4_13SM90_TMA_LOADENS16_INS17_ILi2ELi4ELi3EEES1A_NSX_INS5_IJS1B_SF_EEENS5_IJSF_SC_EEEEEEENS4_39AutoVectorizingCopyWithAssumedAlignmentILi128EEENS4_14SM90_TMA_STOREES24_S26_S26_EEEvvEEEEvNT_6ParamsE,"ax",@progbits
	.align	128
.text._ZN7cutlass13device_kernelINS_4gemm6kernel13GemmUniversalIN4cute5tupleIJiiiiEEENS1_10collective13CollectiveMmaINS1_35MainloopSm100TmaUmmaWarpSpecializedILi5ELi2ELi4ENS5_IJNS4_1CILi4EEESB_NSA_ILi1EEEEEEEENS5_IJNSA_ILi64EEENSA_ILi256EEENSA_ILi128EEEEEENS_12float_e4m3_tENS5_IJlSC_lEEESJ_SK_NS4_8TiledMMAINS4_8MMA_AtomIJNS4_10MMA_TraitsINS4_19SM100_MMA_F8F6F4_SSEJSJ_SJ_fSF_SG_NS4_17integral_constantINS4_4UMMA5MajorELSR_0EEESS_NSP_INSQ_7ScaleInELST_0EEESU_EEEEEENS4_6LayoutINS5_IJSC_SC_SC_EEENS5_IJNSA_ILi0EEESZ_SZ_EEEEENS5_IJNS4_10UnderscoreES12_S12_EEEEENS4_23SM90_TMA_LOAD_MULTICASTENS4_14ComposedLayoutINS4_7SwizzleILi3ELi4ELi3EEENS4_18smem_ptr_flag_bitsILi8EEENSX_INS5_IJNSA_ILi8EEESH_EEENS5_IJSH_SC_EEEEEEEvNS4_8identityES15_S1F_vS1G_EENS_8epilogue10collective18CollectiveEpilogueINS1I_23Sm100TmaWarpSpecializedILi4ELi2ELi32ELb0ELb0EEEJSI_NS5_IJNSX_ISF_SC_EES1N_EEESJ_SK_SJ_SK_NS1I_6fusion15FusionCallbacksIS1M_NS1P_17LinearCombinationISJ_fSJ_fLNS_15FloatRoundStyleE2EEESI_S1O_JEEENS4_5SM1004TMEM4LOAD26SM100_TMEM_LOAD_16dp32b32xENS4_13SM90_TMA_LOADENS16_INS17_ILi2ELi4ELi3EEES1A_NSX_INS5_IJS1B_SF_EEENS5_IJSF_SC_EEEEEEENS4_39AutoVectorizingCopyWithAssumedAlignmentILi128EEENS4_14SM90_TMA_STOREES24_S26_S26_EEEvvEEEEvNT_6ParamsE:
        .type           _ZN7cutlass13device_kernelINS_4gemm6kernel13GemmUniversalIN4cute5tupleIJiiiiEEENS1_10collective13CollectiveMmaINS1_35MainloopSm100TmaUmmaWarpSpecializedILi5ELi2ELi4ENS5_IJNS4_1CILi4EEESB_NSA_ILi1EEEEEEEENS5_IJNSA_ILi64EEENSA_ILi256EEENSA_ILi128EEEEEENS_12float_e4m3_tENS5_IJlSC_lEEESJ_SK_NS4_8TiledMMAINS4_8MMA_AtomIJNS4_10MMA_TraitsINS4_19SM100_MMA_F8F6F4_SSEJSJ_SJ_fSF_SG_NS4_17integral_constantINS4_4UMMA5MajorELSR_0EEESS_NSP_INSQ_7ScaleInELST_0EEESU_EEEEEENS4_6LayoutINS5_IJSC_SC_SC_EEENS5_IJNSA_ILi0EEESZ_SZ_EEEEENS5_IJNS4_10UnderscoreES12_S12_EEEEENS4_23SM90_TMA_LOAD_MULTICASTENS4_14ComposedLayoutINS4_7SwizzleILi3ELi4ELi3EEENS4_18smem_ptr_flag_bitsILi8EEENSX_INS5_IJNSA_ILi8EEESH_EEENS5_IJSH_SC_EEEEEEEvNS4_8identityES15_S1F_vS1G_EENS_8epilogue10collective18CollectiveEpilogueINS1I_23Sm100TmaWarpSpecializedILi4ELi2ELi32ELb0ELb0EEEJSI_NS5_IJNSX_ISF_SC_EES1N_EEESJ_SK_SJ_SK_NS1I_6fusion15FusionCallbacksIS1M_NS1P_17LinearCombinationISJ_fSJ_fLNS_15FloatRoundStyleE2EEESI_S1O_JEEENS4_5SM1004TMEM4LOAD26SM100_TMEM_LOAD_16dp32b32xENS4_13SM90_TMA_LOADENS16_INS17_ILi2ELi4ELi3EEES1A_NSX_INS5_IJS1B_SF_EEENS5_IJSF_SC_EEEEEEENS4_39AutoVectorizingCopyWithAssumedAlignmentILi128EEENS4_14SM90_TMA_STOREES24_S26_S26_EEEvvEEEEvNT_6ParamsE,@function
        .size           _ZN7cutlass13device_kernelINS_4gemm6kernel13GemmUniversalIN4cute5tupleIJiiiiEEENS1_10collective13CollectiveMmaINS1_35MainloopSm100TmaUmmaWarpSpecializedILi5ELi2ELi4ENS5_IJNS4_1CILi4EEESB_NSA_ILi1EEEEEEEENS5_IJNSA_ILi64EEENSA_ILi256EEENSA_ILi128EEEEEENS_12float_e4m3_tENS5_IJlSC_lEEESJ_SK_NS4_8TiledMMAINS4_8MMA_AtomIJNS4_10MMA_TraitsINS4_19SM100_MMA_F8F6F4_SSEJSJ_SJ_fSF_SG_NS4_17integral_constantINS4_4UMMA5MajorELSR_0EEESS_NSP_INSQ_7ScaleInELST_0EEESU_EEEEEENS4_6LayoutINS5_IJSC_SC_SC_EEENS5_IJNSA_ILi0EEESZ_SZ_EEEEENS5_IJNS4_10UnderscoreES12_S12_EEEEENS4_23SM90_TMA_LOAD_MULTICASTENS4_14ComposedLayoutINS4_7SwizzleILi3ELi4ELi3EEENS4_18smem_ptr_flag_bitsILi8EEENSX_INS5_IJNSA_ILi8EEESH_EEENS5_IJSH_SC_EEEEEEEvNS4_8identityES15_S1F_vS1G_EENS_8epilogue10collective18CollectiveEpilogueINS1I_23Sm100TmaWarpSpecializedILi4ELi2ELi32ELb0ELb0EEEJSI_NS5_IJNSX_ISF_SC_EES1N_EEESJ_SK_SJ_SK_NS1I_6fusion15FusionCallbacksIS1M_NS1P_17LinearCombinationISJ_fSJ_fLNS_15FloatRoundStyleE2EEESI_S1O_JEEENS4_5SM1004TMEM4LOAD26SM100_TMEM_LOAD_16dp32b32xENS4_13SM90_TMA_LOADENS16_INS17_ILi2ELi4ELi3EEES1A_NSX_INS5_IJS1B_SF_EEENS5_IJSF_SC_EEEEEEENS4_39AutoVectorizingCopyWithAssumedAlignmentILi128EEENS4_14SM90_TMA_STOREES24_S26_S26_EEEvvEEEEvNT_6ParamsE,(.L_x_180 - _ZN7cutlass13device_kernelINS_4gemm6kernel13GemmUniversalIN4cute5tupleIJiiiiEEENS1_10collective13CollectiveMmaINS1_35MainloopSm100TmaUmmaWarpSpecializedILi5ELi2ELi4ENS5_IJNS4_1CILi4EEESB_NSA_ILi1EEEEEEEENS5_IJNSA_ILi64EEENSA_ILi256EEENSA_ILi128EEEEEENS_12float_e4m3_tENS5_IJlSC_lEEESJ_SK_NS4_8TiledMMAINS4_8MMA_AtomIJNS4_10MMA_TraitsINS4_19SM100_MMA_F8F6F4_SSEJSJ_SJ_fSF_SG_NS4_17integral_constantINS4_4UMMA5MajorELSR_0EEESS_NSP_INSQ_7ScaleInELST_0EEESU_EEEEEENS4_6LayoutINS5_IJSC_SC_SC_EEENS5_IJNSA_ILi0EEESZ_SZ_EEEEENS5_IJNS4_10UnderscoreES12_S12_EEEEENS4_23SM90_TMA_LOAD_MULTICASTENS4_14ComposedLayoutINS4_7SwizzleILi3ELi4ELi3EEENS4_18smem_ptr_flag_bitsILi8EEENSX_INS5_IJNSA_ILi8EEESH_EEENS5_IJSH_SC_EEEEEEEvNS4_8identityES15_S1F_vS1G_EENS_8epilogue10collective18CollectiveEpilogueINS1I_23Sm100TmaWarpSpecializedILi4ELi2ELi32ELb0ELb0EEEJSI_NS5_IJNSX_ISF_SC_EES1N_EEESJ_SK_SJ_SK_NS1I_6fusion15FusionCallbacksIS1M_NS1P_17LinearCombinationISJ_fSJ_fLNS_15FloatRoundStyleE2EEESI_S1O_JEEENS4_5SM1004TMEM4LOAD26SM100_TMEM_LOAD_16dp32b32xENS4_13SM90_TMA_LOADENS16_INS17_ILi2ELi4ELi3EEES1A_NSX_INS5_IJS1B_SF_EEENS5_IJSF_SC_EEEEEEENS4_39AutoVectorizingCopyWithAssumedAlignmentILi128EEENS4_14SM90_TMA_STOREES24_S26_S26_EEEvvEEEEvNT_6ParamsE)
        .other          _ZN7cutlass13device_kernelINS_4gemm6kernel13GemmUniversalIN4cute5tupleIJiiiiEEENS1_10collective13CollectiveMmaINS1_35MainloopSm100TmaUmmaWarpSpecializedILi5ELi2ELi4ENS5_IJNS4_1CILi4EEESB_NSA_ILi1EEEEEEEENS5_IJNSA_ILi64EEENSA_ILi256EEENSA_ILi128EEEEEENS_12float_e4m3_tENS5_IJlSC_lEEESJ_SK_NS4_8TiledMMAINS4_8MMA_AtomIJNS4_10MMA_TraitsINS4_19SM100_MMA_F8F6F4_SSEJSJ_SJ_fSF_SG_NS4_17integral_constantINS4_4UMMA5MajorELSR_0EEESS_NSP_INSQ_7ScaleInELST_0EEESU_EEEEEENS4_6LayoutINS5_IJSC_SC_SC_EEENS5_IJNSA_ILi0EEESZ_SZ_EEEEENS5_IJNS4_10UnderscoreES12_S12_EEEEENS4_23SM90_TMA_LOAD_MULTICASTENS4_14ComposedLayoutINS4_7SwizzleILi3ELi4ELi3EEENS4_18smem_ptr_flag_bitsILi8EEENSX_INS5_IJNSA_ILi8EEESH_EEENS5_IJSH_SC_EEEEEEEvNS4_8identityES15_S1F_vS1G_EENS_8epilogue10collective18CollectiveEpilogueINS1I_23Sm100TmaWarpSpecializedILi4ELi2ELi32ELb0ELb0EEEJSI_NS5_IJNSX_ISF_SC_EES1N_EEESJ_SK_SJ_SK_NS1I_6fusion15FusionCallbacksIS1M_NS1P_17LinearCombinationISJ_fSJ_fLNS_15FloatRoundStyleE2EEESI_S1O_JEEENS4_5SM1004TMEM4LOAD26SM100_TMEM_LOAD_16dp32b32xENS4_13SM90_TMA_LOADENS16_INS17_ILi2ELi4ELi3EEES1A_NSX_INS5_IJS1B_SF_EEENS5_IJSF_SC_EEEEEEENS4_39AutoVectorizingCopyWithAssumedAlignmentILi128EEENS4_14SM90_TMA_STOREES24_S26_S26_EEEvvEEEEvNT_6ParamsE,@"STO_CUDA_ENTRY STV_DEFAULT"
_ZN7cutlass13device_kernelINS_4gemm6kernel13GemmUniversalIN4cute5tupleIJiiiiEEENS1_10collective13CollectiveMmaINS1_35MainloopSm100TmaUmmaWarpSpecializedILi5ELi2ELi4ENS5_IJNS4_1CILi4EEESB_NSA_ILi1EEEEEEEENS5_IJNSA_ILi64EEENSA_ILi256EEENSA_ILi128EEEEEENS_12float_e4m3_tENS5_IJlSC_lEEESJ_SK_NS4_8TiledMMAINS4_8MMA_AtomIJNS4_10MMA_TraitsINS4_19SM100_MMA_F8F6F4_SSEJSJ_SJ_fSF_SG_NS4_17integral_constantINS4_4UMMA5MajorELSR_0EEESS_NSP_INSQ_7ScaleInELST_0EEESU_EEEEEENS4_6LayoutINS5_IJSC_SC_SC_EEENS5_IJNSA_ILi0EEESZ_SZ_EEEEENS5_IJNS4_10UnderscoreES12_S12_EEEEENS4_23SM90_TMA_LOAD_MULTICASTENS4_14ComposedLayoutINS4_7SwizzleILi3ELi4ELi3EEENS4_18smem_ptr_flag_bitsILi8EEENSX_INS5_IJNSA_ILi8EEESH_EEENS5_IJSH_SC_EEEEEEEvNS4_8identityES15_S1F_vS1G_EENS_8epilogue10collective18CollectiveEpilogueINS1I_23Sm100TmaWarpSpecializedILi4ELi2ELi32ELb0ELb0EEEJSI_NS5_IJNSX_ISF_SC_EES1N_EEESJ_SK_SJ_SK_NS1I_6fusion15FusionCallbacksIS1M_NS1P_17LinearCombinationISJ_fSJ_fLNS_15FloatRoundStyleE2EEESI_S1O_JEEENS4_5SM1004TMEM4LOAD26SM100_TMEM_LOAD_16dp32b32xENS4_13SM90_TMA_LOADENS16_INS17_ILi2ELi4ELi3EEES1A_NSX_INS5_IJS1B_SF_EEENS5_IJSF_SC_EEEEEEENS4_39AutoVectorizingCopyWithAssumedAlignmentILi128EEENS4_14SM90_TMA_STOREES24_S26_S26_EEEvvEEEEvNT_6ParamsE:
[----:B------:R-:W1:Y:S01]  /*0000*/  LDC R1, c[0x0][0x37c] ;  /* 0x0000df00ff017b82 */ /* 0x000e620000000800 */
[----:B------:R-:W2:Y:S01]  /*0010*/  S2R R97, SR_TID.X ;  /* 0x0000000000617919 */ /* 0x000ea20000002100 */
[----:B------:R-:W3:Y:S01]  /*0020*/  LDCU.64 UR8, c[0x0][0x890] ;  /* 0x00011200ff0877ac */ /* 0x000ee20008000a00 */
[----:B------:R-:W-:Y:S02]  /*0030*/  PRMT R89, RZ, 0x7610, R89 ;  /* 0x00007610ff597816 */ /* 0x000fe40000000059 */
[----:B------:R-:W-:Y:S02]  /*0040*/  ELECT P3, URZ, PT ;  /* 0x0000000000ff782f */ /* 0x000fe40003860000 */
[----:B---3--:R-:W-:-:S04]  /*0050*/  ISETP.NE.U32.AND P0, PT, RZ, UR8, PT ;  /* 0x00000008ff007c0c */ /* 0x008fc8000bf05070 */
[----:B------:R-:W-:Y:S02]  /*0060*/  ISETP.NE.AND.EX P1, PT, RZ, UR9, PT, P0 ;  /* 0x00000009ff007c0c */ /* 0x000fe4000bf25300 */
[----:B--2---:R-:W-:-:S05]  /*0070*/  SHF.R.U32.HI R90, RZ, 0x5, R97 ;  /* 0x00000005ff5a7819 */ /* 0x004fca0000011661 */
[----:B------:R-:W2:Y:S02]  /*0080*/  SHFL.IDX PT, R0, R90, RZ, 0x1f ;  /* 0x00001fff5a007589 */ /* 0x000ea400000e0000 */
[----:B--2---:R-:W-:-:S04]  /*0090*/  R2UR UR21, R0 ;  /* 0x00000000001572ca */ /* 0x004fc800000e0000 */
[----:B-1----:R-:W-:Y:S05]  /*00a0*/  @P1 BRA `(.L_x_0) ;  /* 0x0000000000301947 */ /* 0x002fea0003800000 */
[----:B------:R-:W1:Y:S02]  /*00b0*/  LDCU.64 UR4, c[0x0][0x888] ;  /* 0x00011100ff0477ac */ /* 0x000e640008000a00 */
[----:B-1----:R-:W-:-:S04]  /*00c0*/  UISETP.NE.U32.AND UP0, UPT, UR4, URZ, UPT ;  /* 0x000000ff0400728c */ /* 0x002fc8000bf05070 */
[----:B------:R-:W-:-:S09]  /*00d0*/  UISETP.NE.AND.EX UP0, UPT, UR5, URZ, UPT, UP0 ;  /* 0x000000ff0500728c */ /* 0x000fd2000bf05300 */
[----:B------:R-:W-:Y:S05]  /*00e0*/  BRA.U !UP0, `(.L_x_1) ;  /* 0x0000000108147547 */ /* 0x000fea000b800000 */
[----:B------:R-:W1:Y:S01]  /*00f0*/  LDC.64 R2, c[0x0][0x888] ;  /* 0x00022200ff027b82 */ /* 0x000e620000000a00 */
[----:B------:R-:W1:Y:S02]  /*0100*/  LDCU.64 UR4, c[0x0][0x358] ;  /* 0x00006b00ff0477ac */ /* 0x000e640008000a00 */
[----:B-1----:R1:W5:Y:S01]  /*0110*/  LDG.E R41, desc[UR4][R2.64] ;  /* 0x0000000402297981 */ /* 0x002362000c1e1900 */
[----:B------:R-:W-:Y:S01]  /*0120*/  HFMA2 R89, -RZ, RZ, 0, 5.9604644775390625e-08 ;  /* 0x00000001ff597431 */ /* 0x000fe200000001ff */
[----:B------:R-:W-:Y:S05]  /*0130*/  BRA `(.L_x_0) ;  /* 0x00000000000c7947 */ /* 0x000fea0003800000 */
.L_x_1:
[----:B------:R-:W1:Y:S01]  /*0140*/  LDCU UR4, c[0x0][0x880] ;  /* 0x00011000ff0477ac */ /* 0x000e620008000800 */
[----:B------:R-:W-:Y:S01]  /*0150*/  HFMA2 R89, -RZ, RZ, 0, 5.9604644775390625e-08 ;  /* 0x00000001ff597431 */ /* 0x000fe200000001ff */
[----:B-1----:R-:W-:-:S07]  /*0160*/  MOV R41, UR4 ;  /* 0x0000000400297c02 */ /* 0x002fce0008000f00 */
.L_x_0:
[----:B------:R-:W2:Y:S02]  /*0170*/  LDCU.64 UR4, c[0x0][0x8b0] ;  /* 0x00011600ff0477ac */ /* 0x000ea40008000a00 */
[----:B--2---:R-:W-:-:S04]  /*0180*/  UISETP.NE.U32.AND UP0, UPT, UR4, URZ, UPT ;  /* 0x000000ff0400728c */ /* 0x004fc8000bf05070 */
[----:B------:R-:W-:-:S09]  /*0190*/  UISETP.NE.AND.EX UP0, UPT, UR5, URZ, UPT, UP0 ;  /* 0x000000ff0500728c */ /* 0x000fd2000bf05300 */
[----:B------:R-:W-:Y:S05]  /*01a0*/  BRA.U UP0, `(.L_x_2) ;  /* 0x0000000100287547 */ /* 0x000fea000b800000 */
[----:B------:R-:W2:Y:S02]  /*01b0*/  LDCU.64 UR4, c[0x0][0x8a8] ;  /* 0x00011500ff0477ac */ /* 0x000ea40008000a00 */
[----:B--2---:R-:W-:-:S04]  /*01c0*/  UISETP.NE.U32.AND UP0, UPT, UR4, URZ, UPT ;  /* 0x000000ff0400728c */ /* 0x004fc8000bf05070 */
[----:B------:R-:W-:-:S09]  /*01d0*/  UISETP.NE.AND.EX UP0, UPT, UR5, URZ, UPT, UP0 ;  /* 0x000000ff0500728c */ /* 0x000fd2000bf05300 */
[----:B------:R-:W-:Y:S05]  /*01e0*/  BRA.U !UP0, `(.L_x_3) ;  /* 0x0000000108107547 */ /* 0x000fea000b800000 */
[----:B------:R-:W2:Y:S01]  /*01f0*/  LDC.64 R38, c[0x0][0x8a8] ;  /* 0x00022a00ff267b82 */ /* 0x000ea20000000a00 */
[----:B------:R-:W2:Y:S02]  /*0200*/  LDCU.64 UR4, c[0x0][0x358] ;  /* 0x00006b00ff0477ac */ /* 0x000ea40008000a00 */
[----:B--2---:R2:W5:Y:S01]  /*0210*/  LDG.E R38, desc[UR4][R38.64] ;  /* 0x0000000426267981 */ /* 0x004562000c1e1900 */
[----:B------:R-:W-:Y:S05]  /*0220*/  BRA `(.L_x_2) ;  /* 0x0000000000087947 */ /* 0x000fea0003800000 */
.L_x_3:
[----:B------:R-:W2:Y:S02]  /*0230*/  LDCU UR4, c[0x0][0x8a0] ;  /* 0x00011400ff0477ac */ /* 0x000ea40008000800 */
[----:B--2---:R-:W-:Y:S02]  /*0240*/  MOV R38, UR4 ;  /* 0x0000000400267c02 */ /* 0x004fe40008000f00 */
.L_x_2:
[----:B------:R-:W-:Y:S01]  /*0250*/  IMAD.U32 R0, RZ, RZ, UR21 ;  /* 0x00000015ff007e24 */ /* 0x000fe2000f8e00ff */
[----:B------:R-:W-:Y:S04]  /*0260*/  BSSY.RECONVERGENT B0, `(.L_x_4) ;  /* 0x000000c000007945 */ /* 0x000fe80003800200 */
[C---:B------:R-:W-:Y:S02]  /*0270*/  ISETP.NE.OR P2, PT, R0.reuse, 0x1, !P3 ;  /* 0x000000010000780c */ /* 0x040fe40005f45670 */
[----:B------:R-:W-:-:S11]  /*0280*/  ISETP.NE.OR P1, PT, R0, 0x3, !P3 ;  /* 0x000000030000780c */ /* 0x000fd60005f25670 */
[----:B------:R-:W-:Y:S05]  /*0290*/  @P2 BRA `(.L_x_5) ;  /* 0x0000000000202947 */ /* 0x000fea0003800000 */
[----:B------:R-:W3:Y:S02]  /*02a0*/  LDCU.64 UR4, c[0x0][0x348] ;  /* 0x00006900ff0477ac */ /* 0x000ee40008000a00 */
[----:B---3--:R-:W-:Y:S02]  /*02b0*/  UIADD3 UR6, UP1, UPT, UR4, 0x80, URZ ;  /* 0x0000008004067890 */ /* 0x008fe4000ff3e0ff */
[----:B------:R-:W-:Y:S02]  /*02c0*/  UIADD3 UR4, UP0, UPT, UR4, 0x180, URZ ;  /* 0x0000018004047890 */ /* 0x000fe4000ff1e0ff */
[----:B------:R-:W-:Y:S02]  /*02d0*/  UIADD3.X UR7, UPT, UPT, URZ, UR5, URZ, UP1, !UPT ;  /* 0x00000005ff077290 */ /* 0x000fe40008ffe4ff */
[----:B------:R-:W-:-:S07]  /*02e0*/  UIADD3.X UR5, UPT, UPT, URZ, UR5, URZ, UP0, !UPT ;  /* 0x00000005ff057290 */ /* 0x000fce00087fe4ff */
[----:B------:R3:W-:Y:S02]  /*02f0*/  UTMACCTL.PF [UR6] ;  /* 0x00000000060079b9 */ /* 0x0007e40008040000 */
[----:B------:R3:W-:Y:S02]  /*0300*/  UTMACCTL.PF [UR4] ;  /* 0x00000000040079b9 */ /* 0x0007e40008040000 */
[----:B---3--:R-:W-:Y:S01]  /*0310*/  NOP ;  /* 0x0000000000007918 */ /* 0x008fe20000000000 */
.L_x_5:
[----:B------:R-:W-:Y:S05]  /*0320*/  BSYNC.RECONVERGENT B0 ;  /* 0x0000000000007941 */ /* 0x000fea0003800200 */
.L_x_4:
[----:B------:R-:W-:Y:S04]  /*0330*/  BSSY.RECONVERGENT B0, `(.L_x_6) ;  /* 0x000000a000007945 */ /* 0x000fe80003800200 */
        /* <DEDUP_REMOVED lines=9> */
.L_x_7:
[----:B------:R-:W-:Y:S05]  /*03d0*/  BSYNC.RECONVERGENT B0 ;  /* 0x0000000000007941 */ /* 0x000fea0003800200 */
.L_x_6:
[----:B------:R-:W3:Y:S01]  /*03e0*/  LDCU.64 UR4, c[0x0][0x888] ;  /* 0x00011100ff0477ac */ /* 0x000ee20008000a00 */
[----:B------:R-:W-:Y:S01]  /*03f0*/  ISETP.NE.AND.EX P0, PT, RZ, UR9, PT, P0 ;  /* 0x00000009ff007c0c */ /* 0x000fe2000bf05300 */
[----:B------:R-:W-:Y:S01]  /*0400*/  UPLOP3.LUT UP3, UPT, UPT, UPT, UPT, 0x80, 0x8 ;  /* 0x000000000008789c */ /* 0x000fe20003f6f070 */
[----:B---3--:R-:W-:-:S04]  /*0410*/  ISETP.NE.U32.AND P1, PT, RZ, UR4, PT ;  /* 0x00000004ff007c0c */ /* 0x008fc8000bf25070 */
[----:B------:R-:W-:-:S13]  /*0420*/  ISETP.NE.AND.EX P1, PT, RZ, UR5, PT, P1 ;  /* 0x00000005ff007c0c */ /* 0x000fda000bf25310 */
[----:B------:R-:W-:Y:S05]  /*0430*/  @P1 BRA P0, `(.L_x_8) ;  /* 0x0000000000281947 */ /* 0x000fea0000000000 */
[----:B------:R-:W-:Y:S01]  /*0440*/  UISETP.NE.U32.AND UP0, UPT, UR8, URZ, UPT ;  /* 0x000000ff0800728c */ /* 0x000fe2000bf05070 */
[----:B-----5:R-:W-:Y:S01]  /*0450*/  FSETP.NEU.AND P0, PT, R41, RZ, PT ;  /* 0x000000ff2900720b */ /* 0x020fe20003f0d000 */
[----:B------:R-:W-:Y:S02]  /*0460*/  UISETP.NE.U32.AND UP2, UPT, UR4, URZ, UPT ;  /* 0x000000ff0400728c */ /* 0x000fe4000bf45070 */
[----:B------:R-:W-:Y:S02]  /*0470*/  UISETP.NE.AND.EX UP1, UPT, UR9, URZ, UPT, UP0 ;  /* 0x000000ff0900728c */ /* 0x000fe4000bf25300 */
[----:B------:R-:W-:-:S04]  /*0480*/  UISETP.NE.AND.EX UP0, UPT, UR5, URZ, UPT, UP2 ;  /* 0x000000ff0500728c */ /* 0x000fc8000bf05320 */
[----:B------:R-:W-:-:S04]  /*0490*/  USEL UR4, URZ, 0xffffffff, UP0 ;  /* 0xffffffffff047887 */ /* 0x000fc80008000000 */
[----:B------:R-:W-:Y:S01]  /*04a0*/  VOTEU.ANY UP0, P0 ;  /* 0x0000000000ff7886 */ /* 0x000fe20000000100 */
[----:B------:R-:W-:-:S04]  /*04b0*/  @!UP1 USEL UR4, URZ, 0xffffffff, UP0 ;  /* 0xffffffffff049887 */ /* 0x000fc80008000000 */
[----:B------:R-:W-:-:S04]  /*04c0*/  ULOP3.LUT UR4, UR4, 0x1, URZ, 0xc0, !UPT ;  /* 0x0000000104047892 */ /* 0x000fc8000f8ec0ff */
[----:B------:R-:W-:-:S11]  /*04d0*/  UISETP.NE.U32.AND UP3, UPT, UR4, 0x1, UPT ;  /* 0x000000010400788c */ /* 0x000fd6000bf65070 */
.L_x_8:
[----:B-1----:R-:W1:Y:S01]  /*04e0*/  SHFL.IDX PT, R2, R90, RZ, 0x1f ;  /* 0x00001fff5a027589 */ /* 0x002e6200000e0000 */
[----:B------:R-:W-:-:S04]  /*04f0*/  UISETP.NE.AND UP0, UPT, UR21, 0x2, UPT ;  /* 0x000000021500788c */ /* 0x000fc8000bf05270 */
[----:B------:R-:W-:Y:S01]  /*0500*/  USEL UR48, URZ, 0x1, UP0 ;  /* 0x00000001ff307887 */ /* 0x000fe20008000000 */
[----:B-1----:R-:W-:-:S13]  /*0510*/  ISETP.NE.AND P0, PT, R2, RZ, PT ;  /* 0x000000ff0200720c */ /* 0x002fda0003f05270 */
[----:B------:R-:W-:Y:S05]  /*0520*/  @P0 BRA `(.L_x_9) ;  /* 0x0000000000600947 */ /* 0x000fea0003800000 */
[----:B------:R-:W1:Y:S01]  /*0530*/  S2UR UR4, SR_CgaCtaId ;  /* 0x00000000000479c3 */ /* 0x000e620000008800 */
[----:B------:R-:W-:Y:S01]  /*0540*/  UMOV UR5, 0x400 ;  /* 0x0000040000057882 */ /* 0x000fe20000000000 */
[----:B------:R-:W-:Y:S01]  /*0550*/  UMOV UR8, 0x1 ;  /* 0x0000000100087882 */ /* 0x000fe20000000000 */
[----:B------:R-:W-:Y:S01]  /*0560*/  UMOV UR6, 0x7 ;  /* 0x0000000700067882 */ /* 0x000fe20000000000 */
[----:B------:R-:W-:-:S04]  /*0570*/  UIADD3 UR8, UPT, UPT, -UR8, 0x100000, URZ ;  /* 0x0010000008087890 */ /* 0x000fc8000fffe1ff */
[----:B------:R-:W-:Y:S02]  /*0580*/  USHF.L.U32 UR9, UR8, 0xb, URZ ;  /* 0x0000000b08097899 */ /* 0x000fe400080006ff */
[----:B------:R-:W-:Y:S02]  /*0590*/  USHF.L.U32 UR8, UR8, 0x1, URZ ;  /* 0x0000000108087899 */ /* 0x000fe400080006ff */
[----:B------:R-:W-:-:S04]  /*05a0*/  UIADD3 UR6, UPT, UPT, -UR6, 0x100000, URZ ;  /* 0x0010000006067890 */ /* 0x000fc8000fffe1ff */
[----:B------:R-:W-:Y:S02]  /*05b0*/  USHF.L.U32 UR7, UR6, 0xb, URZ ;  /* 0x0000000b06077899 */ /* 0x000fe400080006ff */
[----:B------:R-:W-:Y:S01]  /*05c0*/  USHF.L.U32 UR6, UR6, 0x1, URZ ;  /* 0x0000000106067899 */ /* 0x000fe200080006ff */
[----:B------:R-:W-:Y:S01]  /*05d0*/  ELECT P0, URZ, PT ;  /* 0x0000000000ff782f */ /* 0x000fe20003800000 */
[----:B-1----:R-:W-:Y:S01]  /*05e0*/  ULEA UR4, UR4, UR5, 0x18 ;  /* 0x0000000504047291 */ /* 0x002fe2000f8ec0ff */
[----:B------:R-:W1:Y:S11]  /*05f0*/  FENCE.VIEW.ASYNC.S ;  /* 0x00000000000073c6 */ /* 0x000e760000000000 */
[----:B-1----:R1:W3:Y:S01]  /*0600*/  SYNCS.EXCH.64 URZ, [UR4], UR8 ;  /* 0x0000000804ff75b2 */ /* 0x0022e20008000100 */
[----:B------:R1:W4:Y:S01]  /*0610*/  SYNCS.EXCH.64 URZ, [UR4+0x28], UR6 ;  /* 0x0000280604ff75b2 */ /* 0x0003220008000100 */
[----:B------:R1:W1:Y:S01]  /*0620*/  SYNCS.EXCH.64 URZ, [UR4+0x8], UR8 ;  /* 0x0000080804ff75b2 */ /* 0x0002620008000100 */
[----:B------:R1:W1:Y:S01]  /*0630*/  SYNCS.EXCH.64 URZ, [UR4+0x30], UR6 ;  /* 0x0000300604ff75b2 */ /* 0x0002620008000100 */
[----:B------:R1:W1:Y:S01]  /*0640*/  SYNCS.EXCH.64 URZ, [UR4+0x10], UR8 ;  /* 0x0000100804ff75b2 */ /* 0x0002620008000100 */
[----:B------:R1:W1:Y:S01]  /*0650*/  SYNCS.EXCH.64 URZ, [UR4+0x38], UR6 ;  /* 0x0000380604ff75b2 */ /* 0x0002620008000100 */
[----:B------:R1:W1:Y:S01]  /*0660*/  SYNCS.EXCH.64 URZ, [UR4+0x18], UR8 ;  /* 0x0000180804ff75b2 */ /* 0x0002620008000100 */
[----:B------:R1:W1:Y:S01]  /*0670*/  SYNCS.EXCH.64 URZ, [UR4+0x40], UR6 ;  /* 0x0000400604ff75b2 */ /* 0x0002620008000100 */
[----:B------:R1:W1:Y:S01]  /*0680*/  SYNCS.EXCH.64 URZ, [UR4+0x20], UR8 ;  /* 0x0000200804ff75b2 */ /* 0x0002620008000100 */
[----:B------:R1:W1:Y:S01]  /*0690*/  SYNCS.EXCH.64 URZ, [UR4+0x48], UR6 ;  /* 0x0000480604ff75b2 */ /* 0x0002620008000100 */
[----:B------:R-:W-:Y:S01]  /*06a0*/  NOP ;  /* 0x0000000000007918 */ /* 0x000fe20000000000 */
.L_x_9:
[----:B------:R-:W2:Y:S01]  /*06b0*/  SHFL.IDX PT, R2, R90, RZ, 0x1f ;  /* 0x00001fff5a027589 */ /* 0x000ea200000e0000 */
[----:B------:R-:W-:Y:S01]  /*06c0*/  NOP ;  /* 0x0000000000007918 */ /* 0x000fe20000000000 */
[----:B--2---:R-:W-:-:S13]  /*06d0*/  ISETP.NE.AND P0, PT, R2, 0x1, PT ;  /* 0x000000010200780c */ /* 0x004fda0003f05270 */
[----:B------:R-:W-:Y:S05]  /*06e0*/  @P0 BRA `(.L_x_10) ;  /* 0x0000000000580947 */ /* 0x000fea0003800000 */
[----:B-1----:R-:W1:Y:S01]  /*06f0*/  S2UR UR4, SR_CgaCtaId ;  /* 0x00000000000479c3 */ /* 0x002e620000008800 */
        /* <DEDUP_REMOVED lines=12> */
[----:B-1----:R2:W1:Y:S01]  /*07c0*/  SYNCS.EXCH.64 URZ, [UR4+0x50], UR8 ;  /* 0x0000500804ff75b2 */ /* 0x0024620008000100 */
[----:B------:R2:W1:Y:S01]  /*07d0*/  SYNCS.EXCH.64 URZ, [UR4+0x70], UR6 ;  /* 0x0000700604ff75b2 */ /* 0x0004620008000100 */
[----:B------:R2:W1:Y:S01]  /*07e0*/  SYNCS.EXCH.64 URZ, [UR4+0x58], UR8 ;  /* 0x0000580804ff75b2 */ /* 0x0004620008000100 */
[----:B------:R2:W1:Y:S01]  /*07f0*/  SYNCS.EXCH.64 URZ, [UR4+0x78], UR6 ;  /* 0x0000780604ff75b2 */ /* 0x0004620008000100 */
[----:B------:R2:W1:Y:S01]  /*0800*/  SYNCS.EXCH.64 URZ, [UR4+0x60], UR8 ;  /* 0x0000600804ff75b2 */ /* 0x0004620008000100 */
[----:B------:R2:W1:Y:S01]  /*0810*/  SYNCS.EXCH.64 URZ, [UR4+0x80], UR6 ;  /* 0x0000800604ff75b2 */ /* 0x0004620008000100 */
[----:B------:R2:W1:Y:S01]  /*0820*/  SYNCS.EXCH.64 URZ, [UR4+0x68], UR8 ;  /* 0x0000680804ff75b2 */ /* 0x0004620008000100 */
[----:B------:R2:W1:Y:S02]  /*0830*/  SYNCS.EXCH.64 URZ, [UR4+0x88], UR6 ;  /* 0x0000880604ff75b2 */ /* 0x0004640008000100 */
[----:B--2---:R-:W-:Y:S01]  /*0840*/  NOP ;  /* 0x0000000000007918 */ /* 0x004fe20000000000 */
.L_x_10:
[----:B------:R-:W2:Y:S01]  /*0850*/  SHFL.IDX PT, R2, R90, RZ, 0x1f ;  /* 0x00001fff5a027589 */ /* 0x000ea200000e0000 */
[----:B------:R-:W-:Y:S01]  /*0860*/  NOP ;  /* 0x0000000000007918 */ /* 0x000fe20000000000 */
[----:B--2---:R-:W-:-:S13]  /*0870*/  ISETP.NE.AND P0, PT, R2, 0x3, PT ;  /* 0x000000030200780c */ /* 0x004fda0003f05270 */
[----:B------:R-:W-:Y:S05]  /*0880*/  @P0 BRA `(.L_x_11) ;  /* 0x0000000000300947 */ /* 0x000fea0003800000 */
[----:B-1----:R-:W1:Y:S01]  /*0890*/  S2UR UR4, SR_CgaCtaId ;  /* 0x00000000000479c3 */ /* 0x002e620000008800 */
[----:B------:R-:W-:Y:S01]  /*08a0*/  UMOV UR6, 0x400 ;  /* 0x0000040000067882 */ /* 0x000fe20000000000 */
[----:B------:R-:W-:Y:S01]  /*08b0*/  UMOV UR5, 0x20 ;  /* 0x0000002000057882 */ /* 0x000fe20000000000 */
[----:B------:R-:W-:Y:S01]  /*08c0*/  ELECT P0, URZ, PT ;  /* 0x0000000000ff782f */ /* 0x000fe20003800000 */
[----:B-1----:R-:W-:Y:S02]  /*08d0*/  ULEA UR6, UR4, UR6, 0x18 ;  /* 0x0000000604067291 */ /* 0x002fe4000f8ec0ff */
[----:B------:R-:W-:-:S04]  /*08e0*/  UIADD3 UR4, UPT, UPT, -UR5, 0x100000, URZ ;  /* 0x0010000005047890 */ /* 0x000fc8000fffe1ff */
[----:B------:R-:W-:Y:S02]  /*08f0*/  USHF.L.U32 UR5, UR4, 0xb, URZ ;  /* 0x0000000b04057899 */ /* 0x000fe400080006ff */
[----:B------:R-:W-:Y:S01]  /*0900*/  USHF.L.U32 UR4, UR4, 0x1, URZ ;  /* 0x0000000104047899 */ /* 0x000fe200080006ff */
[----:B------:R-:W1:Y:S11]  /*0910*/  FENCE.VIEW.ASYNC.S ;  /* 0x00000000000073c6 */ /* 0x000e760000000000 */
[----:B-1----:R2:W1:Y:S01]  /*0920*/  SYNCS.EXCH.64 URZ, [UR6+0x90], UR4 ;  /* 0x0000900406ff75b2 */ /* 0x0024620008000100 */
[----:B------:R2:W1:Y:S02]  /*0930*/  SYNCS.EXCH.64 URZ, [UR6+0x98], UR4 ;  /* 0x0000980406ff75b2 */ /* 0x0004640008000100 */
[----:B--2---:R-:W-:Y:S01]  /*0940*/  NOP ;  /* 0x0000000000007918 */ /* 0x004fe20000000000 */
.L_x_11:
[----:B------:R-:W2:Y:S01]  /*0950*/  SHFL.IDX PT, R2, R90, RZ, 0x1f ;  /* 0x00001fff5a027589 */ /* 0x000ea200000e0000 */
[----:B------:R-:W-:Y:S01]  /*0960*/  NOP ;  /* 0x0000000000007918 */ /* 0x000fe20000000000 */
[----:B--2---:R-:W-:-:S13]  /*0970*/  ISETP.NE.AND P0, PT, R2, 0x4, PT ;  /* 0x000000040200780c */ /* 0x004fda0003f05270 */
[----:B------:R-:W-:Y:S05]  /*0980*/  @P0 BRA `(.L_x_12) ;  /* 0x00000000004c0947 */ /* 0x000fea0003800000 */
[----:B-1----:R-:W1:Y:S01]  /*0990*/  S2UR UR6, SR_CgaCtaId ;  /* 0x00000000000679c3 */ /* 0x002e620000008800 */
[----:B------:R-:W-:Y:S01]  /*09a0*/  UMOV UR4, 0xe20 ;  /* 0x00000e2000047882 */ /* 0x000fe20000000000 */
[----:B------:R-:W-:Y:S01]  /*09b0*/  UMOV UR5, 0x400 ;  /* 0x0000040000057882 */ /* 0x000fe20000000000 */
[----:B------:R-:W-:Y:S01]  /*09c0*/  USEL UR4, UR4, 0xc20, UP3 ;  /* 0x00000c2004047887 */ /* 0x000fe20009800000 */
[----:B------:R-:W-:Y:S01]  /*09d0*/  UMOV UR8, 0x1 ;  /* 0x0000000100087882 */ /* 0x000fe20000000000 */
[----:B------:R-:W-:Y:S01]  /*09e0*/  ELECT P0, URZ, PT ;  /* 0x0000000000ff782f */ /* 0x000fe20003800000 */
[----:B------:R-:W-:-:S04]  /*09f0*/  UIADD3 UR8, UPT, UPT, -UR8, 0x100000, URZ ;  /* 0x0010000008087890 */ /* 0x000fc8000fffe1ff */
[----:B------:R-:W-:Y:S02]  /*0a00*/  USHF.L.U32 UR9, UR8, 0xb, URZ ;  /* 0x0000000b08097899 */ /* 0x000fe400080006ff */
[----:B------:R-:W-:Y:S02]  /*0a10*/  USHF.L.U32 UR8, UR8, 0x1, URZ ;  /* 0x0000000108087899 */ /* 0x000fe400080006ff */
[----:B-1----:R-:W-:Y:S02]  /*0a20*/  ULEA UR6, UR6, UR5, 0x18 ;  /* 0x0000000506067291 */ /* 0x002fe4000f8ec0ff */
[----:B------:R-:W-:-:S04]  /*0a30*/  UIADD3 UR4, UPT, UPT, -UR4, 0x100000, URZ ;  /* 0x0010000004047890 */ /* 0x000fc8000fffe1ff */
[----:B------:R-:W-:Y:S02]  /*0a40*/  USHF.L.U32 UR5, UR4, 0xb, URZ ;  /* 0x0000000b04057899 */ /* 0x000fe400080006ff */
[----:B------:R-:W-:Y:S01]  /*0a50*/  USHF.L.U32 UR4, UR4, 0x1, URZ ;  /* 0x0000000104047899 */ /* 0x000fe200080006ff */
[----:B------:R-:W1:Y:S03]  /*0a60*/  FENCE.VIEW.ASYNC.S ;  /* 0x00000000000073c6 */ /* 0x000e660000000000 */
[----:B-1----:R2:W1:Y:S08]  /*0a70*/  SYNCS.EXCH.64 URZ, [UR6+0xa0], UR8 ;  /* 0x0000a00806ff75b2 */ /* 0x0024700008000100 */
[----:B------:R2:W1:Y:S01]  /*0a80*/  SYNCS.EXCH.64 URZ, [UR6+0xb0], UR4 ;  /* 0x0000b00406ff75b2 */ /* 0x0004620008000100 */
[----:B------:R2:W1:Y:S01]  /*0a90*/  SYNCS.EXCH.64 URZ, [UR6+0xa8], UR8 ;  /* 0x0000a80806ff75b2 */ /* 0x0004620008000100 */
[----:B------:R2:W1:Y:S02]  /*0aa0*/  SYNCS.EXCH.64 URZ, [UR6+0xb8], UR4 ;  /* 0x0000b80406ff75b2 */ /* 0x0004640008000100 */
[----:B--2---:R-:W-:Y:S01]  /*0ab0*/  NOP ;  /* 0x0000000000007918 */ /* 0x004fe20000000000 */
.L_x_12:
        /* <DEDUP_REMOVED lines=26> */
.L_x_13:
[----:B------:R-:W2:Y:S01]  /*0c60*/  SHFL.IDX PT, R2, R90, RZ, 0x1f ;  /* 0x00001fff5a027589 */ /* 0x000ea200000e0000 */
[----:B------:R-:W-:Y:S01]  /*0c70*/  NOP ;  /* 0x0000000000007918 */ /* 0x000fe20000000000 */
[----:B--2---:R-:W-:-:S13]  /*0c80*/  ISETP.NE.AND P0, PT, R2, 0x3, PT ;  /* 0x000000030200780c */ /* 0x004fda0003f05270 */
[----:B------:R-:W-:Y:S05]  /*0c90*/  @P0 BRA `(.L_x_14) ;  /* 0x0000000000380947 */ /* 0x000fea0003800000 */
[----:B------:R-:W2:Y:S01]  /*0ca0*/  S2UR UR5, SR_CgaCtaId ;  /* 0x00000000000579c3 */ /* 0x000ea20000008800 */
[----:B-1----:R-:W-:Y:S01]  /*0cb0*/  UMOV UR4, 0x400 ;  /* 0x0000040000047882 */ /* 0x002fe20000000000 */
[----:B------:R-:W-:Y:S01]  /*0cc0*/  UMOV UR6, 0x20 ;  /* 0x0000002000067882 */ /* 0x000fe20000000000 */
[----:B------:R-:W-:Y:S01]  /*0cd0*/  ELECT P0, URZ, PT ;  /* 0x0000000000ff782f */ /* 0x000fe20003800000 */
[----:B------:R-:W-:-:S04]  /*0ce0*/  UIADD3 UR6, UPT, UPT, -UR6, 0x100000, URZ ;  /* 0x0010000006067890 */ /* 0x000fc8000fffe1ff */
[----:B------:R-:W-:Y:S02]  /*0cf0*/  USHF.L.U32 UR7, UR6, 0xb, URZ ;  /* 0x0000000b06077899 */ /* 0x000fe400080006ff */
[----:B------:R-:W-:Y:S02]  /*0d00*/  USHF.L.U32 UR6, UR6, 0x1, URZ ;  /* 0x0000000106067899 */ /* 0x000fe400080006ff */
[----:B--2---:R-:W-:Y:S01]  /*0d10*/  ULEA UR4, UR5, UR4, 0x18 ;  /* 0x0000000405047291 */ /* 0x004fe2000f8ec0ff */
[----:B------:R-:W1:Y:S11]  /*0d20*/  FENCE.VIEW.ASYNC.S ;  /* 0x00000000000073c6 */ /* 0x000e760000000000 */
[----:B-1----:R2:W1:Y:S01]  /*0d30*/  SYNCS.EXCH.64 URZ, [UR4+0x100], UR6 ;  /* 0x0001000604ff75b2 */ /* 0x0024620008000100 */
[----:B------:R2:W1:Y:S01]  /*0d40*/  SYNCS.EXCH.64 URZ, [UR4+0x110], UR6 ;  /* 0x0001100604ff75b2 */ /* 0x0004620008000100 */
[----:B------:R2:W1:Y:S01]  /*0d50*/  SYNCS.EXCH.64 URZ, [UR4+0x108], UR6 ;  /* 0x0001080604ff75b2 */ /* 0x0004620008000100 */
[----:B------:R2:W1:Y:S02]  /*0d60*/  SYNCS.EXCH.64 URZ, [UR4+0x118], UR6 ;  /* 0x0001180604ff75b2 */ /* 0x0004640008000100 */
[----:B--2---:R-:W-:Y:S01]  /*0d70*/  NOP ;  /* 0x0000000000007918 */ /* 0x004fe20000000000 */
.L_x_14:
[----:B------:R-:W2:Y:S01]  /*0d80*/  LDCU UR33, c[0x0][0x36c] ;  /* 0x00006d80ff2177ac */ /* 0x000ea20008000800 */
[----:B------:R-:W-:Y:S01]  /*0d90*/  ISETP.NE.OR P3, PT, R0, 0x2, !P3 ;  /* 0x000000020000780c */ /* 0x000fe20005f65670 */
[----:B------:R-:W-:Y:S01]  /*0da0*/  NOP ;  /* 0x0000000000007918 */ /* 0x000fe20000000000 */
[----:B------:R-:W-:Y:S01]  /*0db0*/  LOP3.LUT R0, R97, 0x1f, RZ, 0xc0, !PT ;  /* 0x0000001f61007812 */ /* 0x000fe200078ec0ff */
[----:B------:R-:W-:Y:S02]  /*0dc0*/  UISETP.NE.AND UP4, UPT, UR21, URZ, UPT ;  /* 0x000000ff1500728c */ /* 0x000fe4000bf85270 */
[----:B--2---:R-:W-:-:S09]  /*0dd0*/  UISETP.EQ.U32.AND UP0, UPT, UR33, 0x1, UPT ;  /* 0x000000012100788c */ /* 0x004fd2000bf02070 */
[----:B------:R-:W-:Y:S05]  /*0de0*/  BRA.U !UP0, `(.L_x_15) ;  /* 0x0000000108087547 */ /* 0x000fea000b800000 */
[----:B-1-34-:R-:W-:Y:S01]  /*0df0*/  UCGABAR_ARV ;  /* 0x00000000000079c7 */ /* 0x01afe20008000000 */
[----:B------:R-:W-:Y:S05]  /*0e00*/  BRA `(.L_x_16) ;  /* 0x0000000000047947 */ /* 0x000fea0003800000 */
.L_x_15:
[----:B-1-34-:R-:W-:Y:S01]  /*0e10*/  NOP ;  /* 0x0000000000007918 */ /* 0x01afe20000000000 */
.L_x_16:
[----:B------:R-:W1:Y:S01]  /*0e20*/  S2UR UR8, SR_CTAID.X ;  /* 0x00000000000879c3 */ /* 0x000e620000002500 */
[----:B------:R-:W-:-:S05]  /*0e30*/  CS2R.32 R3, SR_CgaSize ;  /* 0x0000000000037805 */ /* 0x000fca0000008a00 */
[----:B------:R-:W-:-:S05]  /*0e40*/  IMAD R3, R3, -0xa0, RZ ;  /* 0xffffff6003037824 */ /* 0x000fca00078e02ff */
[----:B------:R-:W-:-:S14]  /*0e50*/  R2UR UR4, R3 ;  /* 0x00000000030472ca */ /* 0x000fdc00000e0000 */
[----:B------:R-:W2:Y:S01]  /*0e60*/  LDCU UR4, c[0x0][UR4+0x2b0] ;  /* 0x00005600040477ac */ /* 0x000ea20008000800 */
[----:B------:R-:W-:-:S05]  /*0e70*/  CS2R.32 R3, SR_CgaSize ;  /* 0x0000000000037805 */ /* 0x000fca0000008a00 */
[----:B------:R-:W-:-:S05]  /*0e80*/  IMAD R3, R3, -0xa0, RZ ;  /* 0xffffff6003037824 */ /* 0x000fca00078e02ff */
[----:B------:R-:W-:-:S14]  /*0e90*/  R2UR UR5, R3 ;  /* 0x00000000030572ca */ /* 0x000fdc00000e0000 */
[----:B------:R-:W3:Y:S01]  /*0ea0*/  LDCU UR5, c[0x0][UR5+0x2b4] ;  /* 0x00005680050577ac */ /* 0x000ee20008000800 */
[----:B------:R-:W4:Y:S01]  /*0eb0*/  S2UR UR9, SR_CTAID.Y ;  /* 0x00000000000979c3 */ /* 0x000f220000002600 */
[----:B------:R-:W-:-:S05]  /*0ec0*/  CS2R.32 R3, SR_CgaSize ;  /* 0x0000000000037805 */ /* 0x000fca0000008a00 */
[----:B------:R-:W-:-:S05]  /*0ed0*/  IMAD R3, R3, -0xa0, RZ ;  /* 0xffffff6003037824 */ /* 0x000fca00078e02ff */
[----:B------:R-:W-:-:S14]  /*0ee0*/  R2UR UR59, R3 ;  /* 0x00000000033b72ca */ /* 0x000fdc00000e0000 */
[----:B------:R-:W3:Y:S01]  /*0ef0*/  LDCU UR59, c[0x0][UR59+0x2a0] ;  /* 0x000054003b3b77ac */ /* 0x000ee20008000800 */
[----:B------:R-:W3:Y:S01]  /*0f00*/  LDCU UR28, c[0x0][0xb24] ;  /* 0x00016480ff1c77ac */ /* 0x000ee20008000800 */
[----:B------:R-:W3:Y:S01]  /*0f10*/  S2UR UR6, SR_CgaCtaId ;  /* 0x00000000000679c3 */ /* 0x000ee20000008800 */
[----:B------:R-:W-:-:S05]  /*0f20*/  CS2R.32 R3, SR_CgaSize ;  /* 0x0000000000037805 */ /* 0x000fca0000008a00 */
[----:B------:R-:W-:-:S05]  /*0f30*/  IMAD R3, R3, -0xa0, RZ ;  /* 0xffffff6003037824 */ /* 0x000fca00078e02ff */
[----:B------:R-:W-:-:S14]  /*0f40*/  R2UR UR62, R3 ;  /* 0x00000000033e72ca */ /* 0x000fdc00000e0000 */
[----:B------:R-:W3:Y:S01]  /*0f50*/  LDCU UR62, c[0x0][UR62+0x2a4] ;  /* 0x000054803e3e77ac */ /* 0x000ee20008000800 */
[----:B------:R-:W-:Y:S01]  /*0f60*/  UMOV UR27, 0x1111 ;  /* 0x00001111001b7882 */ /* 0x000fe20000000000 */
[----:B------:R-:W-:Y:S01]  /*0f70*/  UMOV UR26, 0xf ;  /* 0x0000000f001a7882 */ /* 0x000fe20000000000 */
[----:B------:R-:W3:Y:S01]  /*0f80*/  LDCU UR42, c[0x0][0xb24] ;  /* 0x00016480ff2a77ac */ /* 0x000ee20008000800 */
[----:B-1----:R-:W-:Y:S01]  /*0f90*/  I2FP.F32.U32 R3, UR8 ;  /* 0x0000000800037c45 */ /* 0x002fe20008201000 */
[----:B------:R-:W1:Y:S01]  /*0fa0*/  S2UR UR36, SR_CTAID.Z ;  /* 0x00000000002479c3 */ /* 0x000e620000002700 */
[----:B------:R-:W1:Y:S03]  /*0fb0*/  LDCU UR29, c[0x0][0xb30] ;  /* 0x00016600ff1d77ac */ /* 0x000e660008000800 */
[----:B--2---:R-:W-:Y:S01]  /*0fc0*/  FMUL R3, R3, UR4 ;  /* 0x0000000403037c20 */ /* 0x004fe20008400000 */
[----:B------:R-:W-:Y:S01]  /*0fd0*/  UISETP.NE.AND UP6, UPT, UR21, 0x2, UPT ;  /* 0x000000021500788c */ /* 0x000fe2000bfc5270 */
[----:B----4-:R-:W-:Y:S01]  /*0fe0*/  I2FP.F32.U32 R2, UR9 ;  /* 0x0000000900027c45 */ /* 0x010fe20008201000 */
[----:B---3--:R-:W-:-:S03]  /*0ff0*/  UISETP.GE.AND UP5, UPT, UR28, 0x1, UPT ;  /* 0x000000011c00788c */ /* 0x008fc6000bfa6270 */
[----:B------:R-:W2:Y:S01]  /*1000*/  F2I.U32.TRUNC.NTZ R3, R3 ;  /* 0x0000000300037305 */ /* 0x000ea2000020f000 */
[----:B------:R-:W-:Y:S01]  /*1010*/  UMOV UR16, UR8 ;  /* 0x0000000800107c82 */ /* 0x000fe20008000000 */
[----:B------:R-:W-:Y:S01]  /*1020*/  FMUL R2, R2, UR5 ;  /* 0x0000000502027c20 */ /* 0x000fe20008400000 */
[----:B------:R-:W-:Y:S01]  /*1030*/  UMOV UR20, UR9 ;  /* 0x0000000900147c82 */ /* 0x000fe20008000000 */
[----:B------:R-:W-:Y:S02]  /*1040*/  ULOP3.LUT UR50, UR6, 0x3, URZ, 0xc0, !UPT ;  /* 0x0000000306327892 */ /* 0x000fe4000f8ec0ff */
[----:B------:R-:W-:Y:S02]  /*1050*/  ULOP3.LUT UR4, UR6, 0xc, URZ, 0xc0, !UPT ;  /* 0x0000000c06047892 */ /* 0x000fe4000f8ec0ff */
[----:B------:R-:W3:Y:S01]  /*1060*/  F2I.U32.TRUNC.NTZ R2, R2 ;  /* 0x0000000200027305 */ /* 0x000ee2000020f000 */
[----:B------:R-:W-:Y:S02]  /*1070*/  USHF.R.U32.HI UR32, URZ, 0x2, UR6 ;  /* 0x00000002ff207899 */ /* 0x000fe40008011606 */
[----:B------:R-:W-:-:S02]  /*1080*/  USHF.L.U32 UR31, UR6, 0x9, URZ ;  /* 0x00000009061f7899 */ /* 0x000fc400080006ff */
[----:B------:R-:W-:Y:S02]  /*1090*/  USHF.L.U32 UR30, UR6, 0xd, URZ ;  /* 0x0000000d061e7899 */ /* 0x000fe400080006ff */
[----:B------:R-:W-:Y:S01]  /*10a0*/  UISETP.GT.U32.AND UP1, UPT, UR50, 0xffff, UPT ;  /* 0x0000ffff3200788c */ /* 0x000fe2000bf24070 */
[----:B--2---:R-:W-:Y:S01]  /*10b0*/  R2UR UR7, R3 ;  /* 0x00000000030772ca */ /* 0x004fe200000e0000 */
[----:B------:R-:W-:Y:S02]  /*10c0*/  UISETP.GT.U32.AND UP0, UPT, UR4, 0xffff, UPT ;  /* 0x0000ffff0400788c */ /* 0x000fe4000bf04070 */
[----:B------:R-:W-:Y:S02]  /*10d0*/  USEL UR5, UR50, 0xffff, !UP1 ;  /* 0x0000ffff32057887 */ /* 0x000fe4000c800000 */
[----:B------:R-:W-:Y:S01]  /*10e0*/  USEL UR4, UR4, 0xffff, !UP0 ;  /* 0x0000ffff04047887 */ /* 0x000fe2000c000000 */
[----:B---3--:R-:W-:Y:S01]  /*10f0*/  R2UR UR6, R2 ;  /* 0x00000000020672ca */ /* 0x008fe200000e0000 */
[----:B------:R-:W-:Y:S01]  /*1100*/  ULOP3.LUT UR5, UR5, 0xffff, URZ, 0xc0, !UPT ;  /* 0x0000ffff05057892 */ /* 0x000fe2000f8ec0ff */
[----:B------:R-:W-:Y:S01]  /*1110*/  PRMT R2, RZ, 0x7610, R2 ;  /* 0x00007610ff027816 */ /* 0x000fe20000000002 */
[----:B------:R-:W-:-:S02]  /*1120*/  ULOP3.LUT UR4, UR4, 0xffff, URZ, 0xc0, !UPT ;  /* 0x0000ffff04047892 */ /* 0x000fc4000f8ec0ff */
[----:B------:R-:W-:Y:S02]  /*1130*/  USHF.L.U32 UR27, UR27, UR5, URZ ;  /* 0x000000051b1b7299 */ /* 0x000fe400080006ff */
[----:B------:R-:W-:Y:S02]  /*1140*/  USHF.L.U32 UR26, UR26, UR4, URZ ;  /* 0x000000041a1a7299 */ /* 0x000fe400080006ff */
[----:B------:R-:W-:Y:S02]  /*1150*/  UIADD3 UR5, UPT, UPT, -UR7, URZ, URZ ;  /* 0x000000ff07057290 */ /* 0x000fe4000fffe1ff */
[----:B------:R-:W-:Y:S02]  /*1160*/  ULOP3.LUT UR31, UR31, 0x1800, URZ, 0xc0, !UPT ;  /* 0x000018001f1f7892 */ /* 0x000fe4000f8ec0ff */
[----:B------:R-:W-:Y:S02]  /*1170*/  UIADD3 UR4, UPT, UPT, -UR6, URZ, URZ ;  /* 0x000000ff06047290 */ /* 0x000fe4000fffe1ff */
[----:B------:R-:W-:-:S02]  /*1180*/  ULOP3.LUT UR30, UR30, 0x6000, URZ, 0xc0, !UPT ;  /* 0x000060001e1e7892 */ /* 0x000fc4000f8ec0ff */
[----:B------:R-:W-:Y:S02]  /*1190*/  UIMAD UR59, UR59, UR5, UR8 ;  /* 0x000000053b3b72a4 */ /* 0x000fe4000f8e0208 */
[----:B------:R-:W-:Y:S01]  /*11a0*/  UIMAD UR62, UR62, UR4, UR9 ;  /* 0x000000043e3e72a4 */ /* 0x000fe2000f8e0209 */
[----:B-1----:R-:W-:Y:S11]  /*11b0*/  BRA.U UP4, `(.L_x_17) ;  /* 0x0000000104c47547 */ /* 0x002ff6000b800000 */
[----:B------:R-:W-:Y:S02]  /*11c0*/  UISETP.NE.AND UP0, UPT, UR62, URZ, UPT ;  /* 0x000000ff3e00728c */ /* 0x000fe4000bf05270 */
[----:B------:R-:W-:Y:S02]  /*11d0*/  UISETP.NE.AND UP2, UPT, UR62, 0x1, UPT ;  /* 0x000000013e00788c */ /* 0x000fe4000bf45270 */
[----:B------:R-:W-:Y:S02]  /*11e0*/  UISETP.NE.AND UP1, UPT, UR59, URZ, UP0 ;  /* 0x000000ff3b00728c */ /* 0x000fe40008725270 */
[----:B------:R-:W-:Y:S02]  /*11f0*/  USEL UR6, URZ, 0x2, UP0 ;  /* 0x00000002ff067887 */ /* 0x000fe40008000000 */
[----:B------:R-:W-:Y:S02]  /*1200*/  USEL UR9, URZ, 0x1, UP1 ;  /* 0x00000001ff097887 */ /* 0x000fe40008800000 */
[----:B------:R-:W-:-:S02]  /*1210*/  UISETP.NE.AND UP1, UPT, UR62, 0x2, UPT ;  /* 0x000000023e00788c */ /* 0x000fc4000bf25270 */
[----:B------:R-:W-:Y:S02]  /*1220*/  USEL UR12, URZ, 0x4, UP0 ;  /* 0x00000004ff0c7887 */ /* 0x000fe40008000000 */
[----:B------:R-:W-:Y:S02]  /*1230*/  USEL UR17, URZ, 0x8, UP0 ;  /* 0x00000008ff117887 */ /* 0x000fe40008000000 */
[----:B------:R-:W-:Y:S02]  /*1240*/  UISETP.NE.AND UP0, UPT, UR62, 0x3, UPT ;  /* 0x000000033e00788c */ /* 0x000fe4000bf05270 */
[----:B------:R-:W-:Y:S02]  /*1250*/  USEL UR4, URZ, 0x100, UP1 ;  /* 0x00000100ff047887 */ /* 0x000fe40008800000 */
[----:B------:R-:W-:Y:S02]  /*1260*/  USEL UR10, URZ, 0x200, UP1 ;  /* 0x00000200ff0a7887 */ /* 0x000fe40008800000 */
[----:B------:R-:W-:-:S02]  /*1270*/  USEL UR14, URZ, 0x400, UP1 ;  /* 0x00000400ff0e7887 */ /* 0x000fc40008800000 */
[----:B------:R-:W-:Y:S02]  /*1280*/  USEL UR19, URZ, 0x800, UP1 ;  /* 0x00000800ff137887 */ /* 0x000fe40008800000 */
[----:B------:R-:W-:Y:S02]  /*1290*/  USEL UR5, URZ, 0x10, UP2 ;  /* 0x00000010ff057887 */ /* 0x000fe40009000000 */
[----:B------:R-:W-:Y:S02]  /*12a0*/  UISETP.NE.AND UP1, UPT, UR59, URZ, UPT ;  /* 0x000000ff3b00728c */ /* 0x000fe4000bf25270 */
[----:B------:R-:W-:Y:S02]  /*12b0*/  USEL UR7, URZ, 0x1000, UP0 ;  /* 0x00001000ff077887 */ /* 0x000fe40008000000 */
[----:B------:R-:W-:Y:S02]  /*12c0*/  USEL UR11, URZ, 0x2000, UP0 ;  /* 0x00002000ff0b7887 */ /* 0x000fe40008000000 */
[----:B------:R-:W-:-:S02]  /*12d0*/  USEL UR15, URZ, 0x4000, UP0 ;  /* 0x00004000ff0f7887 */ /* 0x000fc40008000000 */
[----:B------:R-:W-:Y:S02]  /*12e0*/  USEL UR22, URZ, 0x8000, UP0 ;  /* 0x00008000ff167887 */ /* 0x000fe40008000000 */
[----:B------:R-:W-:Y:S02]  /*12f0*/  UISETP.NE.AND UP0, UPT, UR59, 0x1, UPT ;  /* 0x000000013b00788c */ /* 0x000fe4000bf05270 */
[----:B------:R-:W-:Y:S02]  /*1300*/  USEL UR5, UR5, 0x10, UP1 ;  /* 0x0000001005057887 */ /* 0x000fe40008800000 */
[----:B------:R-:W-:Y:S02]  /*1310*/  USEL UR4, UR4, 0x100, UP1 ;  /* 0x0000010004047887 */ /* 0x000fe40008800000 */
[----:B------:R-:W-:Y:S02]  /*1320*/  USEL UR8, URZ, 0x20, UP2 ;  /* 0x00000020ff087887 */ /* 0x000fe40009000000 */
[----:B------:R-:W-:-:S02]  /*1330*/  USEL UR7, UR7, 0x1000, UP1 ;  /* 0x0000100007077887 */ /* 0x000fc40008800000 */
[----:B------:R-:W-:Y:S02]  /*1340*/  USEL UR6, UR6, 0x2, UP0 ;  /* 0x0000000206067887 */ /* 0x000fe40008000000 */
[----:B------:R-:W-:Y:S02]  /*1350*/  UIADD3 UR4, UPT, UPT, UR4, UR5, UR9 ;  /* 0x0000000504047290 */ /* 0x000fe4000fffe009 */
[----:B------:R-:W-:Y:S02]  /*1360*/  UISETP.NE.AND UP1, UPT, UR59, 0x2, UPT ;  /* 0x000000023b00788c */ /* 0x000fe4000bf25270 */
[----:B------:R-:W-:Y:S02]  /*1370*/  USEL UR8, UR8, 0x20, UP0 ;  /* 0x0000002008087887 */ /* 0x000fe40008000000 */
[----:B------:R-:W-:Y:S02]  /*1380*/  USEL UR5, UR10, 0x200, UP0 ;  /* 0x000002000a057887 */ /* 0x000fe40008000000 */
[----:B------:R-:W-:-:S02]  /*1390*/  UIADD3 UR4, UPT, UPT, UR6, UR7, UR4 ;  /* 0x0000000706047290 */ /* 0x000fc4000fffe004 */
[----:B------:R-:W-:Y:S02]  /*13a0*/  USEL UR13, URZ, 0x40, UP2 ;  /* 0x00000040ff0d7887 */ /* 0x000fe40009000000 */
[----:B------:R-:W-:Y:S02]  /*13b0*/  USEL UR9, UR11, 0x2000, UP0 ;  /* 0x000020000b097887 */ /* 0x000fe40008000000 */
[----:B------:R-:W-:Y:S02]  /*13c0*/  USEL UR7, UR12, 0x4, UP1 ;  /* 0x000000040c077887 */ /* 0x000fe40008800000 */
[----:B------:R-:W-:Y:S02]  /*13d0*/  UIADD3 UR4, UPT, UPT, UR5, UR8, UR4 ;  /* 0x0000000805047290 */ /* 0x000fe4000fffe004 */
[----:B------:R-:W-:Y:S02]  /*13e0*/  UISETP.NE.AND UP0, UPT, UR59, 0x3, UPT ;  /* 0x000000033b00788c */ /* 0x000fe4000bf05270 */
[----:B------:R-:W-:-:S02]  /*13f0*/  USEL UR6, UR13, 0x40, UP1 ;  /* 0x000000400d067887 */ /* 0x000fc40008800000 */
[----:B------:R-:W-:Y:S02]  /*1400*/  USEL UR5, UR14, 0x400, UP1 ;  /* 0x000004000e057887 */ /* 0x000fe40008800000 */
[----:B------:R-:W-:Y:S02]  /*1410*/  UIADD3 UR4, UPT, UPT, UR7, UR9, UR4 ;  /* 0x0000000907047290 */ /* 0x000fe4000fffe004 */
[----:B------:R-:W-:Y:S02]  /*1420*/  USEL UR18, URZ, 0x80, UP2 ;  /* 0x00000080ff127887 */ /* 0x000fe40009000000 */
[----:B------:R-:W-:Y:S02]  /*1430*/  USEL UR9, UR15, 0x4000, UP1 ;  /* 0x000040000f097887 */ /* 0x000fe40008800000 */
[----:B------:R-:W-:Y:S02]  /*1440*/  USEL UR8, UR17, 0x8, UP0 ;  /* 0x0000000811087887 */ /* 0x000fe40008000000 */
[----:B------:R-:W-:-:S02]  /*1450*/  UIADD3 UR4, UPT, UPT, UR5, UR6, UR4 ;  /* 0x0000000605047290 */ /* 0x000fc4000fffe004 */
[----:B------:R-:W-:Y:S02]  /*1460*/  USEL UR7, UR18, 0x80, UP0 ;  /* 0x0000008012077887 */ /* 0x000fe40008000000 */
[----:B------:R-:W-:Y:S02]  /*1470*/  USEL UR6, UR19, 0x800, UP0 ;  /* 0x0000080013067887 */ /* 0x000fe40008000000 */
[----:B------:R-:W-:Y:S02]  /*1480*/  UIADD3 UR4, UPT, UPT, UR8, UR9, UR4 ;  /* 0x0000000908047290 */ /* 0x000fe4000fffe004 */
[----:B------:R-:W-:Y:S02]  /*1490*/  USEL UR5, UR22, 0x8000, UP0 ;  /* 0x0000800016057887 */ /* 0x000fe40008000000 */
[----:B------:R-:W-:-:S04]  /*14a0*/  UIADD3 UR4, UPT, UPT, UR6, UR7, UR4 ;  /* 0x0000000706047290 */ /* 0x000fc8000fffe004 */
[----:B------:R-:W-:-:S06]  /*14b0*/  UIADD3 UR4, UPT, UPT, UR4, UR5, URZ ;  /* 0x0000000504047290 */ /* 0x000fcc000fffe0ff */
[----:B------:R-:W-:Y:S02]  /*14c0*/  MOV R2, UR4 ;  /* 0x0000000400027c02 */ /* 0x000fe40008000f00 */
.L_x_17:
[----:B------:R-:W-:Y:S05]  /*14d0*/  BRA.U !UP5, `(.L_x_18) ;  /* 0x000000010dd47547 */ /* 0x000fea000b800000 */
[----:B------:R-:W1:Y:S01]  /*14e0*/  LDCU.128 UR12, c[0x0][0xb10] ;  /* 0x00016200ff0c77ac */ /* 0x000e620008000c00 */
[----:B------:R-:W2:Y:S01]  /*14f0*/  LDCU UR6, c[0x0][0x370] ;  /* 0x00006e00ff0677ac */ /* 0x000ea20008000800 */
[----:B------:R-:W3:Y:S01]  /*1500*/  LDCU UR5, c[0x0][0x374] ;  /* 0x00006e80ff0577ac */ /* 0x000ee20008000800 */
[----:B------:R-:W4:Y:S01]  /*1510*/  LDCU UR17, c[0x0][0xb0c] ;  /* 0x00016180ff1177ac */ /* 0x000f220008000800 */
[----:B------:R-:W4:Y:S01]  /*1520*/  LDCU UR7, c[0x0][0xb20] ;  /* 0x00016400ff0777ac */ /* 0x000f220008000800 */
[----:B------:R-:W4:Y:S01]  /*1530*/  LDCU.64 UR8, c[0x0][0xb28] ;  /* 0x00016500ff0877ac */ /* 0x000f220008000a00 */
[----:B-1----:R-:W-:Y:S02]  /*1540*/  UISETP.NE.AND UP0, UPT, UR14, 0x1, UPT ;  /* 0x000000010e00788c */ /* 0x002fe4000bf05270 */
[----:B---3--:R-:W-:Y:S02]  /*1550*/  UIMAD.WIDE.U32 UR10, UR5, UR15, URZ ;  /* 0x0000000f050a72a5 */ /* 0x008fe4000f8e00ff */
[----:B--2---:R-:W-:-:S02]  /*1560*/  UIMAD.WIDE.U32 UR22, UR6, UR12, URZ ;  /* 0x0000000c061672a5 */ /* 0x004fc4000f8e00ff */
[----:B----4-:R-:W-:Y:S02]  /*1570*/  UISETP.NE.AND UP1, UPT, UR17, 0x1, UPT ;  /* 0x000000011100788c */ /* 0x010fe4000bf25270 */
[----:B------:R-:W-:Y:S01]  /*1580*/  UISETP.NE.AND UP2, UPT, UR28, 0x1, UPT ;  /* 0x000000011c00788c */ /* 0x000fe2000bf45270 */
[----:B------:R-:W-:Y:S02]  /*1590*/  UMOV UR10, UR11 ;  /* 0x0000000b000a7c82 */ /* 0x000fe40008000000 */
[----:B------:R-:W-:Y:S01]  /*15a0*/  UMOV UR22, UR23 ;  /* 0x0000001700167c82 */ /* 0x000fe20008000000 */
[----:B------:R-:W-:Y:S02]  /*15b0*/  @UP0 USHF.R.U32.HI UR5, URZ, UR7, UR10 ;  /* 0x00000007ff050299 */ /* 0x000fe4000801160a */
[----:B------:R-:W-:Y:S02]  /*15c0*/  UIMAD.WIDE.U32 UR24, UR20, UR15, URZ ;  /* 0x0000000f141872a5 */ /* 0x000fe4000f8e00ff */
[----:B------:R-:W-:-:S02]  /*15d0*/  UIMAD.WIDE.U32 UR10, UR5, UR8, URZ ;  /* 0x00000008050a72a5 */ /* 0x000fc4000f8e00ff */
[----:B------:R-:W-:Y:S02]  /*15e0*/  @UP1 USHF.R.U32.HI UR6, URZ, UR13, UR22 ;  /* 0x0000000dff061299 */ /* 0x000fe40008011616 */
[----:B------:R-:W-:Y:S02]  /*15f0*/  UIMAD.WIDE.U32 UR18, UR16, UR12, URZ ;  /* 0x0000000c101272a5 */ /* 0x000fe4000f8e00ff */
[----:B------:R-:W-:Y:S01]  /*1600*/  UIMAD.WIDE.U32 UR22, UR6, UR8, URZ ;  /* 0x00000008061672a5 */ /* 0x000fe2000f8e00ff */
[----:B------:R-:W-:Y:S01]  /*1610*/  UMOV UR4, UR25 ;  /* 0x0000001900047c82 */ /* 0x000fe20008000000 */
[----:B------:R-:W-:Y:S01]  /*1620*/  UMOV UR10, UR11 ;  /* 0x0000000b000a7c82 */ /* 0x000fe20008000000 */
[----:B------:R-:W-:Y:S02]  /*1630*/  USHF.R.U32.HI UR4, URZ, UR7, UR4 ;  /* 0x00000007ff047299 */ /* 0x000fe40008011604 */
[----:B------:R-:W-:Y:S02]  /*1640*/  @UP2 USHF.R.U32.HI UR5, URZ, UR9, UR10 ;  /* 0x00000009ff052299 */ /* 0x000fe4000801160a */
[----:B------:R-:W-:Y:S01]  /*1650*/  UMOV UR7, UR23 ;  /* 0x0000001700077c82 */ /* 0x000fe20008000000 */
[----:B------:R-:W-:Y:S01]  /*1660*/  UMOV UR18, UR19 ;  /* 0x0000001300127c82 */ /* 0x000fe20008000000 */
[----:B------:R-:W-:-:S02]  /*1670*/  @UP2 USHF.R.U32.HI UR6, URZ, UR9, UR7 ;  /* 0x00000009ff062299 */ /* 0x000fc40008011607 */
[----:B------:R-:W-:Y:S02]  /*1680*/  USHF.R.U32.HI UR13, URZ, UR13, UR18 ;  /* 0x0000000dff0d7299 */ /* 0x000fe40008011612 */
[----:B------:R-:W-:Y:S02]  /*1690*/  USEL UR4, UR20, UR4, !UP0 ;  /* 0x0000000414047287 */ /* 0x000fe4000c000000 */
[----:B------:R-:W-:Y:S02]  /*16a0*/  UIMAD UR7, UR5, UR28, URZ ;  /* 0x0000001c050772a4 */ /* 0x000fe4000f8e02ff */
[----:B------:R-:W-:Y:S02]  /*16b0*/  USEL UR5, UR16, UR13, !UP1 ;  /* 0x0000000d10057287 */ /* 0x000fe4000c800000 */
[----:B------:R-:W-:Y:S02]  /*16c0*/  UIMAD UR12, UR6, UR28, URZ ;  /* 0x0000001c060c72a4 */ /* 0x000fe4000f8e02ff */
[----:B------:R-:W-:-:S02]  /*16d0*/  UISETP.GE.AND UP0, UPT, UR4, UR7, UPT ;  /* 0x000000070400728c */ /* 0x000fc4000bf06270 */
[----:B------:R-:W-:Y:S02]  /*16e0*/  UIMAD.WIDE.U32 UR10, UR4, UR8, URZ ;  /* 0x00000008040a72a5 */ /* 0x000fe4000f8e00ff */
[----:B------:R-:W-:Y:S02]  /*16f0*/  UISETP.GE.OR UP0, UPT, UR5, UR12, UP0 ;  /* 0x0000000c0500728c */ /* 0x000fe40008706670 */
[----:B------:R-:W-:Y:S02]  /*1700*/  UIMAD.WIDE.U32 UR12, UR5, UR8, URZ ;  /* 0x00000008050c72a5 */ /* 0x000fe4000f8e00ff */
[----:B------:R-:W-:Y:S01]  /*1710*/  UIADD3 UR10, UPT, UPT, -UR4, URZ, URZ ;  /* 0x000000ff040a7290 */ /* 0x000fe2000fffe1ff */
[----:B------:R-:W-:Y:S01]  /*1720*/  UMOV UR8, UR11 ;  /* 0x0000000b00087c82 */ /* 0x000fe20008000000 */
[----:B------:R-:W-:Y:S02]  /*1730*/  UIADD3 UR11, UPT, UPT, -UR5, URZ, URZ ;  /* 0x000000ff050b7290 */ /* 0x000fe4000fffe1ff */
[----:B------:R-:W-:-:S03]  /*1740*/  USHF.R.U32.HI UR8, URZ, UR9, UR8 ;  /* 0x00000009ff087299 */ /* 0x000fc60008011608 */
[----:B------:R-:W-:Y:S01]  /*1750*/  @!UP0 UMOV UR7, UR13 ;  /* 0x0000000d00078c82 */ /* 0x000fe20008000000 */
[----:B------:R-:W-:Y:S02]  /*1760*/  UIMAD UR20, UR14, UR10, UR20 ;  /* 0x0000000a0e1472a4 */ /* 0x000fe4000f8e0214 */
[----:B------:R-:W-:Y:S02]  /*1770*/  USEL UR8, UR4, UR8, !UP2 ;  /* 0x0000000804087287 */ /* 0x000fe4000d000000 */
[----:B------:R-:W-:Y:S02]  /*1780*/  @!UP0 USHF.R.U32.HI UR7, URZ, UR9, UR7 ;  /* 0x00000009ff078299 */ /* 0x000fe40008011607 */
[----:B------:R-:W-:Y:S02]  /*1790*/  UIADD3 UR9, UPT, UPT, -UR8, URZ, URZ ;  /* 0x000000ff08097290 */ /* 0x000fe4000fffe1ff */
[----:B------:R-:W-:Y:S02]  /*17a0*/  @!UP0 USEL UR7, UR5, UR7, !UP2 ;  /* 0x0000000705078287 */ /* 0x000fe4000d000000 */
[----:B------:R-:W-:-:S02]  /*17b0*/  UIMAD UR9, UR28, UR9, UR4 ;  /* 0x000000091c0972a4 */ /* 0x000fc4000f8e0204 */
[----:B------:R-:W-:Y:S02]  /*17c0*/  @!UP0 UIADD3 UR8, UPT, UPT, UR8, -UR7, URZ ;  /* 0x8000000708088290 */ /* 0x000fe4000fffe0ff */
[----:B------:R-:W-:Y:S02]  /*17d0*/  @!UP0 UIMAD UR6, UR9, UR6, UR7 ;  /* 0x00000006090682a4 */ /* 0x000fe4000f8e0207 */
[----:B------:R-:W-:Y:S02]  /*17e0*/  @!UP0 UIMAD UR4, UR8, UR28, UR5 ;  /* 0x0000001c080482a4 */ /* 0x000fe4000f8e0205 */
[----:B------:R-:W-:Y:S02]  /*17f0*/  UIMAD UR16, UR17, UR11, UR16 ;  /* 0x0000000b111072a4 */ /* 0x000fe4000f8e0210 */
[----:B------:R-:W-:Y:S01]  /*1800*/  UIMAD UR20, UR4, UR14, UR20 ;  /* 0x0000000e041472a4 */ /* 0x000fe2000f8e0214 */
[----:B------:R-:W-:Y:S02]  /*1810*/  @!UP0 UMOV UR5, UR6 ;  /* 0x0000000600058c82 */ /* 0x000fe40008000000 */
[----:B------:R-:W-:-:S12]  /*1820*/  UIMAD UR16, UR5, UR17, UR16 ;  /* 0x00000011051072a4 */ /* 0x000fd8000f8e0210 */
.L_x_18:
[----:B------:R-:W-:-:S09]  /*1830*/  UISETP.NE.AND UP0, UPT, UR29, 0x1, UPT ;  /* 0x000000011d00788c */ /* 0x000fd2000bf05270 */
[----:B------:R-:W-:Y:S05]  /*1840*/  BRA.U UP0, `(.L_x_19) ;  /* 0x0000000100447547 */ /* 0x000fea000b800000 */
[----:B------:R-:W1:Y:S01]  /*1850*/  LDCU.128 UR8, c[0x0][0xb10] ;  /* 0x00016200ff0877ac */ /* 0x000e620008000c00 */
[----:B------:R-:W2:Y:S01]  /*1860*/  LDCU UR12, c[0x0][0xb0c] ;  /* 0x00016180ff0c77ac */ /* 0x000ea20008000800 */
[----:B------:R-:W3:Y:S01]  /*1870*/  LDCU UR13, c[0x0][0xb20] ;  /* 0x00016400ff0d77ac */ /* 0x000ee20008000800 */
[----:B-1----:R-:W-:Y:S02]  /*1880*/  UIMAD.WIDE.U32 UR6, UR16, UR8, URZ ;  /* 0x00000008100672a5 */ /* 0x002fe4000f8e00ff */
[----:B------:R-:W-:Y:S02]  /*1890*/  UIMAD.WIDE.U32 UR4, UR20, UR11, URZ ;  /* 0x0000000b140472a5 */ /* 0x000fe4000f8e00ff */
[----:B--2---:R-:W-:Y:S02]  /*18a0*/  UISETP.NE.AND UP1, UPT, UR12, 0x1, UPT ;  /* 0x000000010c00788c */ /* 0x004fe4000bf25270 */
[----:B------:R-:W-:Y:S01]  /*18b0*/  UISETP.NE.AND UP0, UPT, UR10, 0x1, UPT ;  /* 0x000000010a00788c */ /* 0x000fe2000bf05270 */
[----:B------:R-:W-:-:S02]  /*18c0*/  UMOV UR6, UR7 ;  /* 0x0000000700067c82 */ /* 0x000fc40008000000 */
[----:B------:R-:W-:Y:S01]  /*18d0*/  UMOV UR4, UR5 ;  /* 0x0000000500047c82 */ /* 0x000fe20008000000 */
[----:B------:R-:W-:Y:S02]  /*18e0*/  USHF.R.U32.HI UR6, URZ, UR9, UR6 ;  /* 0x00000009ff067299 */ /* 0x000fe40008011606 */
[----:B---3--:R-:W-:Y:S02]  /*18f0*/  USHF.R.U32.HI UR4, URZ, UR13, UR4 ;  /* 0x0000000dff047299 */ /* 0x008fe40008011604 */
[----:B------:R-:W-:Y:S02]  /*1900*/  USEL UR5, UR16, UR6, !UP1 ;  /* 0x0000000610057287 */ /* 0x000fe4000c800000 */
[----:B------:R-:W-:-:S04]  /*1910*/  USEL UR4, UR20, UR4, !UP0 ;  /* 0x0000000414047287 */ /* 0x000fc8000c000000 */
[----:B------:R-:W-:Y:S02]  /*1920*/  UIADD3 UR6, UPT, UPT, UR5, -UR4, URZ ;  /* 0x8000000405067290 */ /* 0x000fe4000fffe0ff */
[----:B------:R-:W-:Y:S02]  /*1930*/  UIADD3 UR4, UPT, UPT, -UR5, UR4, URZ ;  /* 0x0000000405047290 */ /* 0x000fe4000fffe1ff */
[----:B------:R-:W-:Y:S02]  /*1940*/  UIMAD UR20, UR6, UR10, UR20 ;  /* 0x0000000a061472a4 */ /* 0x000fe4000f8e0214 */
[----:B------:R-:W-:-:S12]  /*1950*/  UIMAD UR16, UR4, UR12, UR16 ;  /* 0x0000000c041072a4 */ /* 0x000fd8000f8e0210 */
.L_x_19:
[----:B------:R-:W-:-:S09]  /*1960*/  UISETP.EQ.U32.AND UP0, UPT, UR33, 0x1, UPT ;  /* 0x000000012100788c */ /* 0x000fd2000bf02070 */
[----:B------:R-:W-:Y:S05]  /*1970*/  BRA.U !UP0, `(.L_x_20) ;  /* 0x00000001080c7547 */ /* 0x000fea000b800000 */
[----:B------:R-:W-:Y:S01]  /*1980*/  UCGABAR_WAIT ;  /* 0x0000000000007dc7 */ /* 0x000fe20008000000 */
[----:B------:R-:W-:Y:S01]  /*1990*/  CCTL.IVALL ;  /* 0x00000000ff00798f */ /* 0x000fe20002000000 */
[----:B------:R-:W-:Y:S05]  /*19a0*/  BRA `(.L_x_21) ;  /* 0x0000000000047947 */ /* 0x000fea0003800000 */
.L_x_20:
[----:B------:R-:W-:Y:S06]  /*19b0*/  BAR.SYNC.DEFER_BLOCKING 0x0 ;  /* 0x0000000000007b1d */ /* 0x000fec0000010000 */
.L_x_21:
[----:B------:R-:W-:Y:S05]  /*19c0*/  BRA.U UP6, `(.L_x_22) ;  /* 0x0000001106e87547 */ /* 0x000fea000b800000 */
[----:B------:R-:W1:Y:S01]  /*19d0*/  LDCU UR7, c[0x0][0x38c] ;  /* 0x00007180ff0777ac */ /* 0x000e620008000800 */
[----:B------:R-:W2:Y:S01]  /*19e0*/  S2UR UR9, SR_CgaCtaId ;  /* 0x00000000000979c3 */ /* 0x000ea20000008800 */
[----:B------:R-:W-:Y:S01]  /*19f0*/  PLOP3.LUT P1, PT, PT, PT, UP3, 0x80, 0x8 ;  /* 0x000000000008781c */ /* 0x000fe20003f2f038 */
[----:B------:R-:W-:Y:S01]  /*1a00*/  IMAD.MOV.U32 R12, RZ, RZ, 0x1 ;  /* 0x00000001ff0c7424 */ /* 0x000fe200078e00ff */
[----:B------:R-:W-:Y:S01]  /*1a10*/  UMOV UR8, 0x400 ;  /* 0x0000040000087882 */ /* 0x000fe20000000000 */
[----:B------:R-:W-:Y:S01]  /*1a20*/  UISETP.NE.AND UP1, UPT, UR21, URZ, UPT ;  /* 0x000000ff1500728c */ /* 0x000fe2000bf25270 */
[----:B------:R-:W-:Y:S01]  /*1a30*/  ISETP.EQ.OR P2, PT, R0, RZ, P3 ;  /* 0x000000ff0000720c */ /* 0x000fe20001f42670 */
[----:B------:R-:W-:Y:S01]  /*1a40*/  USHF.L.U32 UR5, UR32, 0x4, URZ ;  /* 0x0000000420057899 */ /* 0x000fe200080006ff */
[----:B------:R-:W-:Y:S02]  /*1a50*/  PLOP3.LUT P1, PT, P1, PT, PT, 0x8, 0x80 ;  /* 0x000000000080781c */ /* 0x000fe40000f2e170 */
[----:B------:R-:W-:Y:S01]  /*1a60*/  CS2R R10, SRZ ;  /* 0x00000000000a7805 */ /* 0x000fe2000001ff00 */
[----:B------:R-:W-:Y:S01]  /*1a70*/  IMAD.MOV.U32 R9, RZ, RZ, RZ ;  /* 0x000000ffff097224 */ /* 0x000fe200078e00ff */
[----:B------:R-:W3:Y:S01]  /*1a80*/  LDCU UR43, c[0x0][0x370] ;  /* 0x00006e00ff2b77ac */ /* 0x000ee20008000800 */
[----:B------:R-:W-:Y:S01]  /*1a90*/  IMAD.MOV.U32 R8, RZ, RZ, 0x1 ;  /* 0x00000001ff087424 */ /* 0x000fe200078e00ff */
[----:B------:R-:W4:Y:S01]  /*1aa0*/  LDCU.64 UR28, c[0x0][0x348] ;  /* 0x00006900ff1c77ac */ /* 0x000f220008000a00 */
[----:B-1----:R-:W-:-:S02]  /*1ab0*/  UIADD3 UR6, UPT, UPT, UR7, 0x7f, URZ ;  /* 0x0000007f07067890 */ /* 0x002fc4000fffe0ff */
[----:B------:R-:W-:Y:S02]  /*1ac0*/  UIADD3 UR49, UPT, UPT, UR7, 0xfe, URZ ;  /* 0x000000fe07317890 */ /* 0x000fe4000fffe0ff */
[----:B------:R-:W-:Y:S02]  /*1ad0*/  USHF.R.S32.HI UR4, URZ, 0x1f, UR6 ;  /* 0x0000001fff047899 */ /* 0x000fe40008011406 */
[----:B--2---:R-:W-:Y:S02]  /*1ae0*/  ULEA UR21, UR9, UR8, 0x18 ;  /* 0x0000000809157291 */ /* 0x004fe4000f8ec0ff */
[----:B------:R-:W-:Y:S02]  /*1af0*/  ULEA.HI UR4, UR4, UR6, URZ, 0x7 ;  /* 0x0000000604047291 */ /* 0x000fe4000f8f38ff */
[----:B------:R-:W-:Y:S02]  /*1b00*/  UIADD3 UR6, UPT, UPT, UR7, -0x1, URZ ;  /* 0xffffffff07067890 */ /* 0x000fe4000fffe0ff */
[----:B------:R-:W-:-:S02]  /*1b10*/  USHF.R.S32.HI UR45, URZ, 0x7, UR4 ;  /* 0x00000007ff2d7899 */ /* 0x000fc40008011404 */
[----:B------:R-:W-:Y:S02]  /*1b20*/  UISETP.GE.U32.AND UP2, UPT, UR6, -0xff, UPT ;  /* 0xffffff010600788c */ /* 0x000fe4000bf46070 */
[----:B------:R-:W-:Y:S01]  /*1b30*/  UISETP.LT.U32.AND UP0, UPT, UR45, 0x5, UPT ;  /* 0x000000052d00788c */ /* 0x000fe2000bf01070 */
[----:B------:R-:W1:Y:S03]  /*1b40*/  LDCU UR41, c[0x0][0x374] ;  /* 0x00006e80ff2977ac */ /* 0x000e660008000800 */
[----:B------:R-:W-:Y:S02]  /*1b50*/  USEL UR44, UR45, 0x5, UP0 ;  /* 0x000000052d2c7887 */ /* 0x000fe40008000000 */
[----:B------:R-:W-:Y:S02]  /*1b60*/  ULOP3.LUT UR46, UR5, 0x30, URZ, 0xe2, !UPT ;  /* 0x00000030052e7892 */ /* 0x000fe4000f8ee2ff */
[----:B------:R-:W-:-:S02]  /*1b70*/  UIADD3 UR24, UPT, UPT, UR44, -0x1, URZ ;  /* 0xffffffff2c187890 */ /* 0x000fc4000fffe0ff */
[----:B------:R-:W-:Y:S02]  /*1b80*/  @UP2 UIADD3 UR24, UPT, UPT, UR44, URZ, URZ ;  /* 0x000000ff2c182290 */ /* 0x000fe4000fffe0ff */
[----:B------:R-:W-:Y:S02]  /*1b90*/  USEL UR25, UR48, 0x2, UP1 ;  /* 0x0000000230197887 */ /* 0x000fe40008800000 */
[----:B------:R-:W-:Y:S02]  /*1ba0*/  UIADD3 UR38, UPT, UPT, UR21, 0x6400, UR31 ;  /* 0x0000640015267890 */ /* 0x000fe4000fffe01f */
[----:B------:R-:W-:Y:S02]  /*1bb0*/  UIADD3 UR37, UPT, UPT, UR21, 0x10400, UR30 ;  /* 0x0001040015257890 */ /* 0x000fe4000fffe01e */
[----:B------:R-:W-:Y:S02]  /*1bc0*/  UIADD3 UR47, UPT, UPT, UR45, -UR44, URZ ;  /* 0x8000002c2d2f7290 */ /* 0x000fe4000fffe0ff */
[----:B------:R-:W-:Y:S01]  /*1bd0*/  UIADD3 UR24, UPT, UPT, UR24, 0x1, URZ ;  /* 0x0000000118187890 */ /* 0x000fe2000fffe0ff */
[----:B-1-34-:R-:W-:-:S11]  /*1be0*/  UMOV UR7, URZ ;  /* 0x000000ff00077c82 */ /* 0x01afd60008000000 */
.L_x_42:
[----:B-1----:R-:W1:Y:S02]  /*1bf0*/  S2UR UR4, SR_CgaCtaId ;  /* 0x00000000000479c3 */ /* 0x002e640000008800 */
[----:B-1----:R-:W-:-:S09]  /*1c00*/  UISETP.NE.AND UP0, UPT, UR4, URZ, UPT ;  /* 0x000000ff0400728c */ /* 0x002fd2000bf05270 */
[----:B------:R-:W-:Y:S05]  /*1c10*/  BRA.U UP0, `(.L_x_23) ;  /* 0x0000000100287547 */ /* 0x000fea000b800000 */
[----:B------:R-:W-:Y:S02]  /*1c20*/  LEA R0, R9, UR21, 0x3 ;  /* 0x0000001509007c11 */ /* 0x000fe4000f8e18ff */
[----:B------:R-:W-:-:S04]  /*1c30*/  SHF.L.U32 R3, R8, 0x1f, RZ ;  /* 0x0000001f08037819 */ /* 0x000fc800000006ff */
[----:B------:R-:W1:Y:S02]  /*1c40*/  SYNCS.PHASECHK.TRANS64.TRYWAIT P0, [R0+URZ+0x110], R3 ;  /* 0x00011003000075a7 */ /* 0x000e6400080011ff */
[----:B-1----:R-:W-:Y:S05]  /*1c50*/  @!P0 BRA `(.L_x_24) ;  /* 0x0000007c00988947 */ /* 0x002fea0003800000 */
.L_x_133:
[----:B------:R2:W-:Y:S01]  /*1c60*/  SYNCS.ARRIVE.TRANS64.A1T0 RZ, [R0+URZ+0x100], RZ ;  /* 0x000100ff00ff79a7 */ /* 0x0005e200081000ff */
[----:B------:R-:W-:-:S05]  /*1c70*/  VIADD R9, R9, 0x1 ;  /* 0x0000000109097836 */ /* 0x000fca0000000000 */
[----:B------:R-:W-:-:S04]  /*1c80*/  ISETP.NE.AND P0, PT, R9, 0x2, PT ;  /* 0x000000020900780c */ /* 0x000fc80003f05270 */
[----:B-1----:R-:W-:Y:S02]  /*1c90*/  SEL R3, RZ, 0x1, P0 ;  /* 0x00000001ff037807 */ /* 0x002fe40000000000 */
[----:B------:R-:W-:Y:S02]  /*1ca0*/  SEL R9, R9, RZ, P0 ;  /* 0x000000ff09097207 */ /* 0x000fe40000000000 */
[----:B------:R-:W-:-:S07]  /*1cb0*/  LOP3.LUT R8, R8, R3, RZ, 0x3c, !PT ;  /* 0x0000000308087212 */ /* 0x000fce00078e3cff */
.L_x_23:
[----:B------:R-:W-:Y:S01]  /*1cc0*/  ULEA UR4, UR7, UR21, 0x3 ;  /* 0x0000001507047291 */ /* 0x000fe2000f8e18ff */
[----:B--2---:R-:W-:Y:S01]  /*1cd0*/  SHF.L.U32 R0, R12, 0x1f, RZ ;  /* 0x0000001f0c007819 */ /* 0x004fe200000006ff */
[----:B------:R-:W-:Y:S02]  /*1ce0*/  UISETP.GE.U32.AND UP0, UPT, UR49, 0xff, UPT ;  /* 0x000000ff3100788c */ /* 0x000fe4000bf06070 */
[----:B------:R-:W-:Y:S02]  /*1cf0*/  ULEA UR11, UR20, UR50, 0x2 ;  /* 0x00000032140b7291 */ /* 0x000fe4000f8e10ff */
[----:B------:R-:W-:Y:S02]  /*1d00*/  ULEA UR35, UR16, UR46, 0x6 ;  /* 0x0000002e10237291 */ /* 0x000fe4000f8e30ff */
[----:B------:R-:W-:Y:S01]  /*1d10*/  USHF.L.U32 UR11, UR11, 0x6, URZ ;  /* 0x000000060b0b7899 */ /* 0x000fe200080006ff */
[----:B------:R1:W2:Y:S01]  /*1d20*/  SYNCS.PHASECHK.TRANS64.TRYWAIT P0, [UR4+0x28], R0 ;  /* 0x00002800ff0075a7 */ /* 0x0002a20008001104 */
[----:B------:R-:W-:Y:S01]  /*1d30*/  UMOV UR6, URZ ;  /* 0x000000ff00067c82 */ /* 0x000fe20008000000 */
[----:B------:R-:W-:Y:S09]  /*1d40*/  BRA.U !UP0, `(.L_x_25) ;  /* 0x0000000108c07547 */ /* 0x000ff2000b800000 */
[----:B------:R-:W-:Y:S01]  /*1d50*/  UMOV UR13, URZ ;  /* 0x000000ff000d7c82 */ /* 0x000fe20008000000 */
[----:B------:R-:W-:-:S05]  /*1d60*/  UMOV UR4, UR7 ;  /* 0x0000000700047c82 */ /* 0x000fca0008000000 */
.L_x_31:
[----:B------:R-:W-:Y:S01]  /*1d70*/  ULEA UR33, UR4, UR21, 0x3 ;  /* 0x0000001504217291 */ /* 0x000fe2000f8e18ff */
[----:B--2---:R-:W-:Y:S01]  /*1d80*/  @!P3 MOV R2, 0xa000 ;  /* 0x0000a0000002b802 */ /* 0x004fe20000000f00 */
[----:B--2-4-:R-:W-:Y:S10]  /*1d90*/  @P0 BRA `(.L_x_26) ;  /* 0x00000000000c0947 */ /* 0x014ff40003800000 */
[----:B------:R-:W-:-:S04]  /*1da0*/  SHF.L.U32 R3, R12, 0x1f, RZ ;  /* 0x0000001f0c037819 */ /* 0x000fc800000006ff */
[----:B------:R-:W2:Y:S02]  /*1db0*/  SYNCS.PHASECHK.TRANS64.TRYWAIT P0, [UR33+0x28], R3 ;  /* 0x00002803ff0075a7 */ /* 0x000ea40008001121 */
[----:B--2---:R-:W-:Y:S05]  /*1dc0*/  @!P0 BRA `(.L_x_27) ;  /* 0x0000007c00508947 */ /* 0x004fea0003800000 */
.L_x_26:
[----:B------:R2:W-:Y:S01]  /*1dd0*/  @!P3 SYNCS.ARRIVE.TRANS64 RZ, [UR33], R2 ;  /* 0x00000002ffffb9a7 */ /* 0x0005e20008000021 */
[----:B------:R-:W-:-:S04]  /*1de0*/  ULOP3.LUT UR5, UR25, 0x2, URZ, 0xfc, !UPT ;  /* 0x0000000219057892 */ /* 0x000fc8000f8efcff */
[----:B------:R-:W-:-:S09]  /*1df0*/  UISETP.NE.AND UP0, UPT, UR5, 0x2, UPT ;  /* 0x000000020500788c */ /* 0x000fd2000bf05270 */
[----:B------:R-:W-:Y:S05]  /*1e00*/  BRA.U UP0, `(.L_x_28) ;  /* 0x0000000100047547 */ /* 0x000fea000b800000 */
[----:B------:R-:W-:Y:S05]  /*1e10*/  BPT.TRAP 0x1 ;  /* 0x000000040000795c */ /* 0x000fea0000300000 */
.L_x_28:
[----:B------:R-:W-:Y:S04]  /*1e20*/  BSSY.RECONVERGENT B0, `(.L_x_29) ;  /* 0x0000003000007945 */ /* 0x000fe80003800200 */
[----:B------:R-:W-:Y:S05]  /*1e30*/  @P2 BRA `(.L_x_30) ;  /* 0x0000000000042947 */ /* 0x000fea0003800000 */
[----:B------:R-:W-:Y:S05]  /*1e40*/  BPT.TRAP 0x1 ;  /* 0x000000040000795c */ /* 0x000fea0000300000 */
.L_x_30:
[----:B------:R-:W-:Y:S05]  /*1e50*/  BSYNC.RECONVERGENT B0 ;  /* 0x0000000000007941 */ /* 0x000fea0003800200 */
.L_x_29:
[----:B------:R-:W-:Y:S02]  /*1e60*/  UIADD3 UR5, UPT, UPT, UR4, 0x1, URZ ;  /* 0x0000000104057890 */ /* 0x000fe4000fffe0ff */
[----:B------:R-:W-:Y:S02]  /*1e70*/  ULEA UR32, UR4, UR31, 0xd ;  /* 0x0000001f04207291 */ /* 0x000fe4000f8e68ff */
[----:B------:R-:W-:Y:S02]  /*1e80*/  UISETP.NE.AND UP0, UPT, UR5, 0x5, UPT ;  /* 0x000000050500788c */ /* 0x000fe4000bf05270 */
[----:B------:R-:W-:Y:S02]  /*1e90*/  ULEA UR8, UR4, UR30, 0xf ;  /* 0x0000001e04087291 */ /* 0x000fe4000f8e78ff */
[----:B------:R-:W-:Y:S02]  /*1ea0*/  USEL UR6, URZ, 0x1, UP0 ;  /* 0x00000001ff067887 */ /* 0x000fe40008000000 */
[----:B------:R-:W-:-:S02]  /*1eb0*/  USEL UR7, UR5, URZ, UP0 ;  /* 0x000000ff05077287 */ /* 0x000fc40008000000 */
[----:B------:R-:W-:Y:S02]  /*1ec0*/  UIADD3 UR4, UP0, UPT, UR28, 0x180, URZ ;  /* 0x000001801c047890 */ /* 0x000fe4000ff1e0ff */
[----:B------:R-:W-:Y:S01]  /*1ed0*/  ULEA UR5, UR7, UR21, 0x3 ;  /* 0x0000001507057291 */ /* 0x000fe2000f8e18ff */
[----:B------:R-:W-:Y:S01]  /*1ee0*/  LOP3.LUT R12, R12, UR6, RZ, 0x3c, !PT ;  /* 0x000000060c0c7c12 */ /* 0x000fe2000f8e3cff */
[----:B------:R-:W-:Y:S02]  /*1ef0*/  USHF.L.U32 UR34, UR13, 0x7, URZ ;  /* 0x000000070d227899 */ /* 0x000fe400080006ff */
[----:B------:R-:W-:Y:S01]  /*1f00*/  UIADD3 UR13, UPT, UPT, UR13, 0x1, URZ ;  /* 0x000000010d0d7890 */ /* 0x000fe2000fffe0ff */
[----:B-1----:R-:W-:Y:S01]  /*1f10*/  SHF.L.U32 R0, R12, 0x1f, RZ ;  /* 0x0000001f0c007819 */ /* 0x002fe200000006ff */
[----:B------:R-:W-:Y:S02]  /*1f20*/  UIADD3 UR14, UP1, UPT, UR28, 0x80, URZ ;  /* 0x000000801c0e7890 */ /* 0x000fe4000ff3e0ff */
[----:B------:R-:W-:Y:S01]  /*1f30*/  UIADD3 UR32, UPT, UPT, UR21, 0x6400, UR32 ;  /* 0x0000640015207890 */ /* 0x000fe2000fffe020 */
[----:B------:R3:W4:Y:S01]  /*1f40*/  SYNCS.PHASECHK.TRANS64.TRYWAIT P0, [UR5+0x28], R0 ;  /* 0x00002800ff0075a7 */ /* 0x0007220008001105 */
[----:B------:R-:W-:-:S02]  /*1f50*/  UIADD3.X UR5, UPT, UPT, URZ, UR29, URZ, UP0, !UPT ;  /* 0x0000001dff057290 */ /* 0x000fc400087fe4ff */
[----:B------:R-:W-:Y:S02]  /*1f60*/  UISETP.NE.AND UP0, UPT, UR13, UR24, UPT ;  /* 0x000000180d00728c */ /* 0x000fe4000bf05270 */
[----:B------:R-:W-:Y:S02]  /*1f70*/  UIADD3.X UR15, UPT, UPT, URZ, UR29, URZ, UP1, !UPT ;  /* 0x0000001dff0f7290 */ /* 0x000fe40008ffe4ff */
[----:B------:R-:W-:Y:S02]  /*1f80*/  UPRMT UR16, URZ, 0x5410, UR27 ;  /* 0x00005410ff107896 */ /* 0x000fe4000800001b */
[----:B------:R-:W-:Y:S02]  /*1f90*/  UIADD3 UR8, UPT, UPT, UR21, 0x10400, UR8 ;  /* 0x0001040015087890 */ /* 0x000fe4000fffe008 */
[----:B------:R-:W-:Y:S01]  /*1fa0*/  UPRMT UR6, URZ, 0x5410, UR26 ;  /* 0x00005410ff067896 */ /* 0x000fe2000800001a */
[----:B------:R-:W-:Y:S01]  /*1fb0*/  UMOV UR18, 0x0 ;  /* 0x0000000000127882 */ /* 0x000fe20000000000 */
[----:B------:R-:W-:Y:S01]  /*1fc0*/  UMOV UR19, 0x10000000 ;  /* 0x1000000000137882 */ /* 0x000fe20000000000 */
[----:B------:R-:W-:Y:S01]  /*1fd0*/  UMOV UR12, UR36 ;  /* 0x00000024000c7c82 */ /* 0x000fe20008000000 */
[----:B------:R-:W-:Y:S01]  /*1fe0*/  UMOV UR9, UR33 ;  /* 0x0000002100097c82 */ /* 0x000fe20008000000 */
[----:B------:R-:W-:Y:S01]  /*1ff0*/  UMOV UR10, UR34 ;  /* 0x00000022000a7c82 */ /* 0x000fe20008000000 */
[----:B------:R-:W-:Y:S03]  /*2000*/  UTMALDG.3D.MULTICAST [UR32], [UR14], UR16, desc[UR18] ;  /* 0x000012200e0073b4 */ /* 0x000fe60008011810 */
[----:B------:R1:W-:Y:S02]  /*2010*/  UTMALDG.3D.MULTICAST [UR8], [UR4], UR6, desc[UR18] ;  /* 0x00001208040073b4 */ /* 0x0003e40008011806 */
[----:B-1----:R-:W-:Y:S01]  /*2020*/  UMOV UR6, UR24 ;  /* 0x0000001800067c82 */ /* 0x002fe20008000000 */
[----:B------:R-:W-:Y:S01]  /*2030*/  UMOV UR4, UR7 ;  /* 0x0000000700047c82 */ /* 0x000fe20008000000 */
[----:B---3--:R-:W-:Y:S05]  /*2040*/  BRA.U UP0, `(.L_x_31) ;  /* 0xfffffffd00487547 */ /* 0x008fea000b83ffff */
.L_x_25:
[----:B------:R-:W-:Y:S01]  /*2050*/  ULEA UR4, UR7, UR21, 0x3 ;  /* 0x0000001507047291 */ /* 0x000fe2000f8e18ff */
[----:B-1----:R-:W-:Y:S01]  /*2060*/  SHF.L.U32 R0, R12, 0x1f, RZ ;  /* 0x0000001f0c007819 */ /* 0x002fe200000006ff */
[----:B------:R-:W-:Y:S01]  /*2070*/  @!P1 SYNCS.ARRIVE.TRANS64.A1T0 RZ, [UR21+0x98], RZ ;  /* 0x000098ffffff99a7 */ /* 0x000fe20008100015 */
[----:B------:R-:W-:-:S06]  /*2080*/  UISETP.GT.AND UP0, UPT, UR45, UR44, UPT ;  /* 0x0000002c2d00728c */ /* 0x000fcc000bf04270 */
[----:B--2-4-:R1:W2:Y:S03]  /*2090*/  SYNCS.PHASECHK.TRANS64.TRYWAIT P0, [UR4+0x28], R0 ;  /* 0x00002800ff0075a7 */ /* 0x0142a60008001104 */
[----:B------:R-:W-:Y:S05]  /*20a0*/  BRA.U !UP0, `(.L_x_32) ;  /* 0x0000000108bc7547 */ /* 0x000fea000b800000 */
[----:B------:R-:W-:Y:S01]  /*20b0*/  UIADD3 UR13, UPT, UPT, UR47, UR6, URZ ;  /* 0x000000062f0d7290 */ /* 0x000fe2000fffe0ff */
[----:B------:R-:W-:-:S11]  /*20c0*/  UMOV UR4, UR7 ;  /* 0x0000000700047c82 */ /* 0x000fd60008000000 */
.L_x_38:
[----:B------:R-:W-:Y:S01]  /*20d0*/  ULEA UR17, UR4, UR21, 0x3 ;  /* 0x0000001504117291 */ /* 0x000fe2000f8e18ff */
[----:B--2---:R-:W-:Y:S01]  /*20e0*/  @!P3 MOV R2, 0xa000 ;  /* 0x0000a0000002b802 */ /* 0x004fe20000000f00 */
[----:B--2-4-:R-:W-:Y:S10]  /*20f0*/  @P0 BRA `(.L_x_33) ;  /* 0x00000000000c0947 */ /* 0x014ff40003800000 */
[----:B------:R-:W-:-:S04]  /*2100*/  SHF.L.U32 R3, R12, 0x1f, RZ ;  /* 0x0000001f0c037819 */ /* 0x000fc800000006ff */
[----:B------:R-:W2:Y:S02]  /*2110*/  SYNCS.PHASECHK.TRANS64.TRYWAIT P0, [UR17+0x28], R3 ;  /* 0x00002803ff0075a7 */ /* 0x000ea40008001111 */
[----:B--2---:R-:W-:Y:S05]  /*2120*/  @!P0 BRA `(.L_x_34) ;  /* 0x0000007800908947 */ /* 0x004fea0003800000 */
.L_x_33:
[----:B------:R2:W-:Y:S01]  /*2130*/  @!P3 SYNCS.ARRIVE.TRANS64 RZ, [UR17], R2 ;  /* 0x00000002ffffb9a7 */ /* 0x0005e20008000011 */
[----:B------:R-:W-:-:S04]  /*2140*/  ULOP3.LUT UR5, UR25, 0x2, URZ, 0xfc, !UPT ;  /* 0x0000000219057892 */ /* 0x000fc8000f8efcff */
[----:B------:R-:W-:-:S09]  /*2150*/  UISETP.NE.AND UP0, UPT, UR5, 0x2, UPT ;  /* 0x000000020500788c */ /* 0x000fd2000bf05270 */
[----:B------:R-:W-:Y:S05]  /*2160*/  BRA.U UP0, `(.L_x_35) ;  /* 0x0000000100047547 */ /* 0x000fea000b800000 */
[----:B------:R-:W-:Y:S05]  /*2170*/  BPT.TRAP 0x1 ;  /* 0x000000040000795c */ /* 0x000fea0000300000 */
.L_x_35:
[----:B------:R-:W-:Y:S04]  /*2180*/  BSSY.RECONVERGENT B0, `(.L_x_36) ;  /* 0x0000003000007945 */ /* 0x000fe80003800200 */
[----:B------:R-:W-:Y:S05]  /*2190*/  @P2 BRA `(.L_x_37) ;  /* 0x0000000000042947 */ /* 0x000fea0003800000 */
[----:B------:R-:W-:Y:S05]  /*21a0*/  BPT.TRAP 0x1 ;  /* 0x000000040000795c */ /* 0x000fea0000300000 */
.L_x_37:
[----:B------:R-:W-:Y:S05]  /*21b0*/  BSYNC.RECONVERGENT B0 ;  /* 0x0000000000007941 */ /* 0x000fea0003800200 */
.L_x_36:
[----:B------:R-:W-:Y:S02]  /*21c0*/  UIADD3 UR5, UPT, UPT, UR4, 0x1, URZ ;  /* 0x0000000104057890 */ /* 0x000fe4000fffe0ff */
[----:B------:R-:W-:Y:S02]  /*21d0*/  UIADD3 UR14, UP1, UPT, UR28, 0x80, URZ ;  /* 0x000000801c0e7890 */ /* 0x000fe4000ff3e0ff */
[----:B------:R-:W-:Y:S02]  /*21e0*/  UISETP.NE.AND UP0, UPT, UR5, 0x5, UPT ;  /* 0x000000050500788c */ /* 0x000fe4000bf05270 */
[----:B------:R-:W-:Y:S02]  /*21f0*/  ULEA UR16, UR4, UR38, 0xd ;  /* 0x0000002604107291 */ /* 0x000fe4000f8e68ff */
[----:B------:R-:W-:Y:S02]  /*2200*/  USEL UR8, URZ, 0x1, UP0 ;  /* 0x00000001ff087887 */ /* 0x000fe40008000000 */
[----:B------:R-:W-:-:S02]  /*2210*/  USEL UR7, UR5, URZ, UP0 ;  /* 0x000000ff05077287 */ /* 0x000fc40008000000 */
[----:B------:R-:W-:Y:S02]  /*2220*/  UIADD3 UR22, UP0, UPT, UR28, 0x180, URZ ;  /* 0x000001801c167890 */ /* 0x000fe4000ff1e0ff */
[----:B------:R-:W-:Y:S01]  /*2230*/  ULEA UR5, UR7, UR21, 0x3 ;  /* 0x0000001507057291 */ /* 0x000fe2000f8e18ff */
[----:B------:R-:W-:Y:S01]  /*2240*/  LOP3.LUT R12, R12, UR8, RZ, 0x3c, !PT ;  /* 0x000000080c0c7c12 */ /* 0x000fe2000f8e3cff */
[----:B------:R-:W-:Y:S02]  /*2250*/  ULEA UR8, UR4, UR37, 0xf ;  /* 0x0000002504087291 */ /* 0x000fe4000f8e78ff */
[----:B------:R-:W-:Y:S01]  /*2260*/  USHF.L.U32 UR18, UR6, 0x7, URZ ;  /* 0x0000000706127899 */ /* 0x000fe200080006ff */
[----:B-1----:R-:W-:Y:S01]  /*2270*/  SHF.L.U32 R0, R12, 0x1f, RZ ;  /* 0x0000001f0c007819 */ /* 0x002fe200000006ff */
[----:B------:R-:W-:Y:S02]  /*2280*/  UPRMT UR4, URZ, 0x5410, UR27 ;  /* 0x00005410ff047896 */ /* 0x000fe4000800001b */
[----:B------:R-:W-:Y:S01]  /*2290*/  UIADD3.X UR15, UPT, UPT, URZ, UR29, URZ, UP1, !UPT ;  /* 0x0000001dff0f7290 */ /* 0x000fe20008ffe4ff */
[----:B------:R3:W4:Y:S01]  /*22a0*/  SYNCS.PHASECHK.TRANS64.TRYWAIT P0, [UR5+0x28], R0 ;  /* 0x00002800ff0075a7 */ /* 0x0007220008001105 */
[----:B------:R-:W-:-:S02]  /*22b0*/  UPRMT UR5, URZ, 0x5410, UR26 ;  /* 0x00005410ff057896 */ /* 0x000fc4000800001a */
[----:B------:R-:W-:Y:S01]  /*22c0*/  UIADD3.X UR23, UPT, UPT, URZ, UR29, URZ, UP0, !UPT ;  /* 0x0000001dff177290 */ /* 0x000fe200087fe4ff */
[----:B------:R-:W-:Y:S01]  /*22d0*/  UMOV UR32, 0x0 ;  /* 0x0000000000207882 */ /* 0x000fe20000000000 */
[----:B------:R-:W-:Y:S01]  /*22e0*/  UMOV UR33, 0x10000000 ;  /* 0x1000000000217882 */ /* 0x000fe20000000000 */
[----:B------:R-:W-:Y:S01]  /*22f0*/  UMOV UR19, UR35 ;  /* 0x0000002300137c82 */ /* 0x000fe20008000000 */
[----:B------:R-:W-:Y:S01]  /*2300*/  UMOV UR20, UR36 ;  /* 0x0000002400147c82 */ /* 0x000fe20008000000 */
[----:B------:R-:W-:Y:S01]  /*2310*/  UMOV UR12, UR36 ;  /* 0x00000024000c7c82 */ /* 0x000fe20008000000 */
[----:B------:R-:W-:Y:S01]  /*2320*/  UMOV UR9, UR17 ;  /* 0x0000001100097c82 */ /* 0x000fe20008000000 */
[----:B------:R-:W-:Y:S01]  /*2330*/  UMOV UR10, UR18 ;  /* 0x00000012000a7c82 */ /* 0x000fe20008000000 */
[----:B------:R1:W-:Y:S01]  /*2340*/  UTMALDG.3D.MULTICAST [UR16], [UR14], UR4, desc[UR32] ;  /* 0x000020100e0073b4 */ /* 0x0003e20008011804 */
[----:B------:R-:W-:-:S04]  /*2350*/  UIADD3 UR6, UPT, UPT, UR6, 0x1, URZ ;  /* 0x0000000106067890 */ /* 0x000fc8000fffe0ff */
[----:B------:R-:W-:Y:S01]  /*2360*/  UISETP.NE.AND UP0, UPT, UR6, UR13, UPT ;  /* 0x0000000d0600728c */ /* 0x000fe2000bf05270 */
[----:B------:R3:W-:Y:S01]  /*2370*/  UTMALDG.3D.MULTICAST [UR8], [UR22], UR5, desc[UR32] ;  /* 0x00002008160073b4 */ /* 0x0007e20008011805 */
[----:B-1----:R-:W-:-:S07]  /*2380*/  UMOV UR4, UR7 ;  /* 0x0000000700047c82 */ /* 0x002fce0008000000 */
[----:B---3--:R-:W-:Y:S05]  /*2390*/  BRA.U UP0, `(.L_x_38) ;  /* 0xfffffffd004c7547 */ /* 0x008fea000b83ffff */
.L_x_32:
[C---:B------:R-:W-:Y:S01]  /*23a0*/  LEA R3, R11.reuse, UR21, 0x3 ;  /* 0x000000150b037c11 */ /* 0x040fe2000f8e18ff */
[----:B------:R-:W-:Y:S01]  /*23b0*/  NOP ;  /* 0x0000000000007918 */ /* 0x000fe20000000000 */
[----:B-1----:R-:W-:Y:S02]  /*23c0*/  SHF.L.U32 R0, R10, 0x1f, RZ ;  /* 0x0000001f0a007819 */ /* 0x002fe400000006ff */
[----:B------:R-:W-:Y:S02]  /*23d0*/  LEA R5, R11, UR21, 0x4 ;  /* 0x000000150b057c11 */ /* 0x000fe4000f8e20ff */
[----:B--2-4-:R-:W1:Y:S02]  /*23e0*/  SYNCS.PHASECHK.TRANS64.TRYWAIT P0, [R3+URZ+0xa0], R0 ;  /* 0x0000a000030075a7 */ /* 0x014e6400080011ff */
[----:B-1----:R-:W-:Y:S05]  /*23f0*/  @!P0 BRA `(.L_x_39) ;  /* 0x0000007400f48947 */ /* 0x002fea0003800000 */
.L_x_136:
[----:B------:R-:W2:Y:S01]  /*2400*/  LDS.128 R4, [R5+0x130] ;  /* 0x0001300005047984 */ /* 0x000ea20000000c00 */
[----:B------:R-:W-:Y:S01]  /*2410*/  UISETP.GE.AND UP0, UPT, UR42, 0x1, UPT ;  /* 0x000000012a00788c */ /* 0x000fe2000bf06270 */
[----:B------:R-:W-:Y:S01]  /*2420*/  @!PT LDS RZ, [RZ] ;  /* 0x00000000fffff984 */ /* 0x000fe20000000800 */
[----:B------:R-:W-:Y:S01]  /*2430*/  @!PT LDS RZ, [RZ] ;  /* 0x00000000fffff984 */ /* 0x000fe20000000800 */
[----:B------:R-:W-:Y:S01]  /*2440*/  @!PT LDS RZ, [RZ] ;  /* 0x00000000fffff984 */ /* 0x000fe20000000800 */
[----:B------:R-:W-:Y:S01]  /*2450*/  @!PT LDS RZ, [RZ] ;  /* 0x00000000fffff984 */ /* 0x000fe20000000800 */
[----:B------:R3:W-:Y:S06]  /*2460*/  MEMBAR.ALL.CTA ;  /* 0x0000000000007992 */ /* 0x0007ec0000008000 */
[----:B---3--:R-:W3:Y:S01]  /*2470*/  FENCE.VIEW.ASYNC.S ;  /* 0x00000000000073c6 */ /* 0x008ee20000000000 */
[----:B--2---:R-:W-:-:S13]  /*2480*/  LOP3.LUT P0, RZ, R6, 0x1, RZ, 0xc0, !PT ;  /* 0x0000000106ff7812 */ /* 0x004fda000780c0ff */
[----:B---3--:R-:W-:Y:S01]  /*2490*/  VOTEU.ANY UP1, P0 ;  /* 0x0000000000ff7886 */ /* 0x008fe20000020100 */
[----:B------:R-:W-:-:S13]  /*24a0*/  PLOP3.LUT P0, PT, PT, PT, UP1, 0x80, 0x8 ;  /* 0x000000000008781c */ /* 0x000fda0003f0f018 */
[----:B-1----:R-:W-:Y:S02]  /*24b0*/  @P0 LOP3.LUT R0, R5, 0xffff, RZ, 0xc0, !PT ;  /* 0x0000ffff05000812 */ /* 0x002fe400078ec0ff */
[----:B------:R-:W-:Y:S02]  /*24c0*/  @P0 MOV R2, R4 ;  /* 0x0000000400020202 */ /* 0x000fe40000000f00 */
[----:B------:R-:W-:Y:S01]  /*24d0*/  @P0 R2UR UR5, R0 ;  /* 0x00000000000502ca */ /* 0x000fe200000e0000 */
[----:B------:R-:W-:Y:S01]  /*24e0*/  VIADD R0, R3, 0xb0 ;  /* 0x000000b003007836 */ /* 0x000fe20000000000 */
[----:B------:R-:W-:Y:S02]  /*24f0*/  @P0 SHF.R.U32.HI R4, RZ, 0x10, R5 ;  /* 0x00000010ff040819 */ /* 0x000fe40000011605 */
[----:B------:R-:W-:Y:S02]  /*2500*/  @P0 R2UR UR6, R2 ;  /* 0x00000000020602ca */ /* 0x000fe400000e0000 */
[----:B------:R-:W-:-:S02]  /*2510*/  PRMT R0, RZ, 0x654, R0 ;  /* 0x00000654ff007816 */ /* 0x000fc40000000000 */
[----:B------:R-:W-:Y:S02]  /*2520*/  @P0 R2UR UR4, R4 ;  /* 0x00000000040402ca */ /* 0x000fe400000e0000 */
[----:B------:R1:W-:Y:S03]  /*2530*/  SYNCS.ARRIVE.TRANS64.RED.A1T0 RZ, [R0+URZ], RZ ;  /* 0x000000ff00ff79a7 */ /* 0x0003e600081004ff */
[----:B------:R-:W-:-:S04]  /*2540*/  @UP1 UMOV UR39, UR5 ;  /* 0x0000000500271c82 */ /* 0x000fc80008000000 */
[----:B------:R-:W-:-:S04]  /*2550*/  @UP1 UMOV UR40, UR6 ;  /* 0x0000000600281c82 */ /* 0x000fc80008000000 */
[----:B------:R-:W-:Y:S01]  /*2560*/  @UP1 UMOV UR36, UR4 ;  /* 0x0000000400241c82 */ /* 0x000fe20008000000 */
[----:B------:R-:W-:Y:S05]  /*2570*/  BRA.U !UP0, `(.L_x_40) ;  /* 0x0000000108d47547 */ /* 0x000fea000b800000 */
[----:B------:R-:W2:Y:S01]  /*2580*/  LDCU.128 UR12, c[0x0][0xb10] ;  /* 0x00016200ff0c77ac */ /* 0x000ea20008000c00 */
[----:B------:R-:W3:Y:S01]  /*2590*/  LDCU UR22, c[0x0][0xb20] ;  /* 0x00016400ff1677ac */ /* 0x000ee20008000800 */
[----:B------:R-:W4:Y:S01]  /*25a0*/  LDCU UR20, c[0x0][0xb0c] ;  /* 0x00016180ff1477ac */ /* 0x000f220008000800 */
[----:B------:R-:W1:Y:S01]  /*25b0*/  LDCU.64 UR8, c[0x0][0xb28] ;  /* 0x00016500ff0877ac */ /* 0x000e620008000a00 */
[----:B------:R-:W-:Y:S02]  /*25c0*/  UISETP.NE.AND UP3, UPT, UR42, 0x1, UPT ;  /* 0x000000012a00788c */ /* 0x000fe4000bf65270 */
[----:B--2---:R-:W-:Y:S02]  /*25d0*/  UIMAD.WIDE.U32 UR10, UR41, UR15, URZ ;  /* 0x0000000f290a72a5 */ /* 0x004fe4000f8e00ff */
[----:B------:R-:W-:Y:S02]  /*25e0*/  UIMAD.WIDE.U32 UR4, UR43, UR12, URZ ;  /* 0x0000000c2b0472a5 */ /* 0x000fe4000f8e00ff */
[----:B------:R-:W-:-:S02]  /*25f0*/  UISETP.NE.AND UP0, UPT, UR14, 0x1, UPT ;  /* 0x000000010e00788c */ /* 0x000fc4000bf05270 */
[----:B------:R-:W-:Y:S01]  /*2600*/  UIMAD.WIDE.U32 UR18, UR39, UR15, URZ ;  /* 0x0000000f271272a5 */ /* 0x000fe2000f8e00ff */
[----:B------:R-:W-:Y:S02]  /*2610*/  UMOV UR10, UR11 ;  /* 0x0000000b000a7c82 */ /* 0x000fe40008000000 */
[----:B------:R-:W-:Y:S01]  /*2620*/  UMOV UR4, UR5 ;  /* 0x0000000500047c82 */ /* 0x000fe20008000000 */
[----:B---3--:R-:W-:Y:S02]  /*2630*/  USHF.R.U32.HI UR10, URZ, UR22, UR10 ;  /* 0x00000016ff0a7299 */ /* 0x008fe4000801160a */
[----:B----4-:R-:W-:Y:S02]  /*2640*/  UISETP.NE.AND UP2, UPT, UR20, 0x1, UPT ;  /* 0x000000011400788c */ /* 0x010fe4000bf45270 */
[----:B------:R-:W-:Y:S02]  /*2650*/  USHF.R.U32.HI UR4, URZ, UR13, UR4 ;  /* 0x0000000dff047299 */ /* 0x000fe40008011604 */
[----:B------:R-:W-:-:S02]  /*2660*/  USEL UR5, UR41, UR10, !UP0 ;  /* 0x0000000a29057287 */ /* 0x000fc4000c000000 */
[----:B------:R-:W-:Y:S02]  /*2670*/  USEL UR6, UR43, UR4, !UP2 ;  /* 0x000000042b067287 */ /* 0x000fe4000d000000 */
[----:B-1----:R-:W-:Y:S01]  /*2680*/  UIMAD.WIDE.U32 UR10, UR5, UR8, URZ ;  /* 0x00000008050a72a5 */ /* 0x002fe2000f8e00ff */
[----:B------:R-:W-:Y:S01]  /*2690*/  UMOV UR4, UR19 ;  /* 0x0000001300047c82 */ /* 0x000fe20008000000 */
[----:B------:R-:W-:Y:S02]  /*26a0*/  UIMAD.WIDE.U32 UR16, UR40, UR12, URZ ;  /* 0x0000000c281072a5 */ /* 0x000fe4000f8e00ff */
[----:B------:R-:W-:-:S03]  /*26b0*/  UIMAD.WIDE.U32 UR18, UR6, UR8, URZ ;  /* 0x00000008061272a5 */ /* 0x000fc6000f8e00ff */
[----:B------:R-:W-:Y:S01]  /*26c0*/  UMOV UR10, UR11 ;  /* 0x0000000b000a7c82 */ /* 0x000fe20008000000 */
[----:B------:R-:W-:Y:S02]  /*26d0*/  USHF.R.U32.HI UR4, URZ, UR22, UR4 ;  /* 0x00000016ff047299 */ /* 0x000fe40008011604 */
[----:B------:R-:W-:Y:S01]  /*26e0*/  @UP3 USHF.R.U32.HI UR5, URZ, UR9, UR10 ;  /* 0x00000009ff053299 */ /* 0x000fe2000801160a */
[----:B------:R-:W-:Y:S01]  /*26f0*/  UMOV UR16, UR17 ;  /* 0x0000001100107c82 */ /* 0x000fe20008000000 */
[----:B------:R-:W-:Y:S01]  /*2700*/  UMOV UR18, UR19 ;  /* 0x0000001300127c82 */ /* 0x000fe20008000000 */
[----:B------:R-:W-:Y:S02]  /*2710*/  USHF.R.U32.HI UR13, URZ, UR13, UR16 ;  /* 0x0000000dff0d7299 */ /* 0x000fe40008011610 */
[----:B------:R-:W-:Y:S02]  /*2720*/  USEL UR4, UR39, UR4, !UP0 ;  /* 0x0000000427047287 */ /* 0x000fe4000c000000 */
[----:B------:R-:W-:-:S02]  /*2730*/  @UP3 USHF.R.U32.HI UR6, URZ, UR9, UR18 ;  /* 0x00000009ff063299 */ /* 0x000fc40008011612 */
[----:B------:R-:W-:Y:S02]  /*2740*/  UIMAD UR10, UR42, UR5, URZ ;  /* 0x000000052a0a72a4 */ /* 0x000fe4000f8e02ff */
[----:B------:R-:W-:Y:S02]  /*2750*/  USEL UR5, UR40, UR13, !UP2 ;  /* 0x0000000d28057287 */ /* 0x000fe4000d000000 */
[----:B------:R-:W-:Y:S02]  /*2760*/  UIMAD UR12, UR42, UR6, URZ ;  /* 0x000000062a0c72a4 */ /* 0x000fe4000f8e02ff */
[----:B------:R-:W-:Y:S02]  /*2770*/  UISETP.GE.AND UP0, UPT, UR4, UR10, UPT ;  /* 0x0000000a0400728c */ /* 0x000fe4000bf06270 */
[----:B------:R-:W-:Y:S02]  /*2780*/  UIMAD.WIDE.U32 UR10, UR4, UR8, URZ ;  /* 0x00000008040a72a5 */ /* 0x000fe4000f8e00ff */
[----:B------:R-:W-:-:S02]  /*2790*/  UISETP.GE.OR UP0, UPT, UR5, UR12, UP0 ;  /* 0x0000000c0500728c */ /* 0x000fc40008706670 */
        /* <DEDUP_REMOVED lines=19> */
.L_x_40:
[----:B------:R-:W2:Y:S02]  /*28d0*/  LDCU UR4, c[0x0][0xb30] ;  /* 0x00016600ff0477ac */ /* 0x000ea40008000800 */
[----:B--2---:R-:W-:-:S09]  /*28e0*/  UISETP.NE.AND UP0, UPT, UR4, 0x1, UPT ;  /* 0x000000010400788c */ /* 0x004fd2000bf05270 */
[----:B------:R-:W-:Y:S05]  /*28f0*/  BRA.U UP0, `(.L_x_41) ;  /* 0x0000000100447547 */ /* 0x000fea000b800000 */
[----:B------:R-:W2:Y:S01]  /*2900*/  LDCU.128 UR12, c[0x0][0xb10] ;  /* 0x00016200ff0c77ac */ /* 0x000ea20008000c00 */
[----:B------:R-:W3:Y:S01]  /*2910*/  LDCU UR10, c[0x0][0xb0c] ;  /* 0x00016180ff0a77ac */ /* 0x000ee20008000800 */
[----:B------:R-:W4:Y:S01]  /*2920*/  LDCU UR6, c[0x0][0xb20] ;  /* 0x00016400ff0677ac */ /* 0x000f220008000800 */
[----:B--2---:R-:W-:Y:S02]  /*2930*/  UIMAD.WIDE.U32 UR8, UR40, UR12, URZ ;  /* 0x0000000c280872a5 */ /* 0x004fe4000f8e00ff */
[----:B------:R-:W-:Y:S02]  /*2940*/  UIMAD.WIDE.U32 UR4, UR39, UR15, URZ ;  /* 0x0000000f270472a5 */ /* 0x000fe4000f8e00ff */
[----:B---3--:R-:W-:Y:S02]  /*2950*/  UISETP.NE.AND UP2, UPT, UR10, 0x1, UPT ;  /* 0x000000010a00788c */ /* 0x008fe4000bf45270 */
[----:B------:R-:W-:Y:S01]  /*2960*/  UISETP.NE.AND UP0, UPT, UR14, 0x1, UPT ;  /* 0x000000010e00788c */ /* 0x000fe2000bf05270 */
[----:B------:R-:W-:-:S02]  /*2970*/  UMOV UR8, UR9 ;  /* 0x0000000900087c82 */ /* 0x000fc40008000000 */
[----:B------:R-:W-:Y:S01]  /*2980*/  UMOV UR4, UR5 ;  /* 0x0000000500047c82 */ /* 0x000fe20008000000 */
[----:B------:R-:W-:Y:S02]  /*2990*/  USHF.R.U32.HI UR13, URZ, UR13, UR8 ;  /* 0x0000000dff0d7299 */ /* 0x000fe40008011608 */
[----:B----4-:R-:W-:Y:S02]  /*29a0*/  USHF.R.U32.HI UR4, URZ, UR6, UR4 ;  /* 0x00000006ff047299 */ /* 0x010fe40008011604 */
[----:B------:R-:W-:Y:S02]  /*29b0*/  USEL UR5, UR40, UR13, !UP2 ;  /* 0x0000000d28057287 */ /* 0x000fe4000d000000 */
[----:B------:R-:W-:-:S04]  /*29c0*/  USEL UR4, UR39, UR4, !UP0 ;  /* 0x0000000427047287 */ /* 0x000fc8000c000000 */
[----:B------:R-:W-:Y:S02]  /*29d0*/  UIADD3 UR6, UPT, UPT, UR5, -UR4, URZ ;  /* 0x8000000405067290 */ /* 0x000fe4000fffe0ff */
[----:B------:R-:W-:Y:S02]  /*29e0*/  UIADD3 UR4, UPT, UPT, -UR5, UR4, URZ ;  /* 0x0000000405047290 */ /* 0x000fe4000fffe1ff */
[----:B------:R-:W-:Y:S02]  /*29f0*/  UIMAD UR39, UR6, UR14, UR39 ;  /* 0x0000000e062772a4 */ /* 0x000fe4000f8e0227 */
[----:B------:R-:W-:-:S12]  /*2a00*/  UIMAD UR40, UR4, UR10, UR40 ;  /* 0x0000000a042872a4 */ /* 0x000fd8000f8e0228 */
.L_x_41:
[----:B------:R-:W-:Y:S01]  /*2a10*/  VIADD R11, R11, 0x1 ;  /* 0x000000010b0b7836 */ /* 0x000fe20000000000 */
[----:B------:R-:W-:Y:S01]  /*2a20*/  PLOP3.LUT P1, PT, PT, PT, PT, 0x80, 0x8 ;  /* 0x000000000008781c */ /* 0x000fe20003f2f070 */
[----:B------:R-:W-:Y:S02]  /*2a30*/  UIADD3 UR16, UPT, UPT, UR40, UR59, URZ ;  /* 0x0000003b28107290 */ /* 0x000fe4000fffe0ff */
[----:B------:R-:W-:Y:S01]  /*2a40*/  UIADD3 UR20, UPT, UPT, UR39, UR62, URZ ;  /* 0x0000003e27147290 */ /* 0x000fe2000fffe0ff */
[----:B------:R-:W-:-:S04]  /*2a50*/  ISETP.NE.AND P0, PT, R11, 0x2, PT ;  /* 0x000000020b00780c */ /* 0x000fc80003f05270 */
[----:B------:R-:W-:Y:S02]  /*2a60*/  SEL R3, RZ, 0x1, P0 ;  /* 0x00000001ff037807 */ /* 0x000fe40000000000 */
[----:B------:R-:W-:Y:S02]  /*2a70*/  SEL R11, R11, RZ, P0 ;  /* 0x000000ff0b0b7207 */ /* 0x000fe40000000000 */
[----:B------:R-:W-:Y:S01]  /*2a80*/  LOP3.LUT R10, R10, R3, RZ, 0x3c, !PT ;  /* 0x000000030a0a7212 */ /* 0x000fe200078e3cff */
[----:B------:R-:W-:Y:S06]  /*2a90*/  BRA.U UP1, `(.L_x_42) ;  /* 0xfffffff101547547 */ /* 0x000fec000b83ffff */
[----:B------:R-:W-:Y:S01]  /*2aa0*/  UIADD3 UR21, UPT, UPT, UR21, 0x28, URZ ;  /* 0x0000002815157890 */ /* 0x000fe2000fffe0ff */
[----:B------:R-:W-:-:S03]  /*2ab0*/  SHF.L.U32 R3, R12, 0x1f, RZ ;  /* 0x0000001f0c037819 */ /* 0x000fc600000006ff */
[----:B------:R-:W-:-:S09]  /*2ac0*/  ULEA UR4, UR7, UR21, 0x3 ;  /* 0x0000001507047291 */ /* 0x000fd2000f8e18ff */
[----:B------:R-:W2:Y:S02]  /*2ad0*/  SYNCS.PHASECHK.TRANS64.TRYWAIT P0, [UR4], R3 ;  /* 0x00000003ff0075a7 */ /* 0x000ea40008001104 */
[----:B--2---:R-:W-:Y:S05]  /*2ae0*/  @!P0 BRA `(.L_x_43) ;  /* 0x00000070004c8947 */ /* 0x004fea0003800000 */
.L_x_138:
[----:B------:R-:W-:-:S04]  /*2af0*/  UIADD3 UR4, UPT, UPT, UR7, 0x1, URZ ;  /* 0x0000000107047890 */ /* 0x000fc8000fffe0ff */
[----:B------:R-:W-:-:S04]  /*2b00*/  UISETP.NE.AND UP0, UPT, UR4, 0x5, UPT ;  /* 0x000000050400788c */ /* 0x000fc8000bf05270 */
[----:B------:R-:W-:Y:S02]  /*2b10*/  USEL UR6, URZ, 0x1, UP0 ;  /* 0x00000001ff067887 */ /* 0x000fe40008000000 */
[----:B------:R-:W-:-:S04]  /*2b20*/  USEL UR4, UR4, URZ, UP0 ;  /* 0x000000ff04047287 */ /* 0x000fc80008000000 */
[----:B------:R-:W-:Y:S01]  /*2b30*/  ULEA UR5, UR4, UR21, 0x3 ;  /* 0x0000001504057291 */ /* 0x000fe2000f8e18ff */
[----:B------:R-:W-:-:S04]  /*2b40*/  LOP3.LUT R2, R12, UR6, RZ, 0x3c, !PT ;  /* 0x000000060c027c12 */ /* 0x000fc8000f8e3cff */
[----:B-1----:R-:W-:-:S04]  /*2b50*/  SHF.L.U32 R3, R2, 0x1f, RZ ;  /* 0x0000001f02037819 */ /* 0x002fc800000006ff */
[----:B------:R-:W1:Y:S02]  /*2b60*/  SYNCS.PHASECHK.TRANS64.TRYWAIT P0, [UR5], R3 ;  /* 0x00000003ff0075a7 */ /* 0x000e640008001105 */
[----:B-1----:R-:W-:Y:S05]  /*2b70*/  @!P0 BRA `(.L_x_44) ;  /* 0x0000007000408947 */ /* 0x002fea0003800000 */
.L_x_140:
        /* <DEDUP_REMOVED lines=9> */
.L_x_142:
        /* <DEDUP_REMOVED lines=9> */
.L_x_144:
[----:B------:R-:W-:-:S04]  /*2ca0*/  UIADD3 UR4, UPT, UPT, UR4, 0x1, URZ ;  /* 0x0000000104047890 */ /* 0x000fc8000fffe0ff */
[----:B------:R-:W-:-:S04]  /*2cb0*/  UISETP.NE.AND UP0, UPT, UR4, 0x5, UPT ;  /* 0x000000050400788c */ /* 0x000fc8000bf05270 */
[----:B------:R-:W-:Y:S02]  /*2cc0*/  USEL UR5, URZ, 0x1, UP0 ;  /* 0x00000001ff057887 */ /* 0x000fe40008000000 */
[----:B------:R-:W-:-:S04]  /*2cd0*/  USEL UR4, UR4, URZ, UP0 ;  /* 0x000000ff04047287 */ /* 0x000fc80008000000 */
[----:B------:R-:W-:Y:S01]  /*2ce0*/  ULEA UR4, UR4, UR21, 0x3 ;  /* 0x0000001504047291 */ /* 0x000fe2000f8e18ff */
[----:B-1----:R-:W-:-:S04]  /*2cf0*/  LOP3.LUT R3, R2, UR5, RZ, 0x3c, !PT ;  /* 0x0000000502037c12 */ /* 0x002fc8000f8e3cff */
[----:B------:R-:W-:Y:S01]  /*2d00*/  SHF.L.U32 R3, R3, 0x1f, RZ ;  /* 0x0000001f03037819 */ /* 0x000fe200000006ff */
[----:B------:R-:W-:-:S07]  /*2d10*/  IMAD.U32 R0, RZ, RZ, UR4 ;  /* 0x00000004ff007e24 */ /* 0x000fce000f8e00ff */
.L_x_47:
[----:B-1----:R1:W2:Y:S02]  /*2d20*/  SYNCS.PHASECHK.TRANS64.TRYWAIT P0, [R0+URZ], R3 ;  /* 0x00000003000075a7 */ /* 0x0022a400080011ff */
[----:B--2---:R-:W-:Y:S05]  /*2d30*/  @!P0 NANOSLEEP.SYNCS 0x989680 ;  /* 0x009896800000895d */ /* 0x004fea0003900000 */
[----:B------:R-:W2:Y:S02]  /*2d40*/  @!P0 SYNCS.PHASECHK.TRANS64 P0, [R0+URZ], R3 ;  /* 0x00000003000085a7 */ /* 0x000ea400080010ff */
[----:B--2---:R-:W-:Y:S05]  /*2d50*/  @P0 EXIT ;  /* 0x000000000000094d */ /* 0x004fea0003800000 */
[----:B------:R-:W-:Y:S05]  /*2d60*/  BRA `(.L_x_47) ;  /* 0xfffffffc00ec7947 */ /* 0x000fea000383ffff */
.L_x_22:
[----:B------:R-:W1:Y:S02]  /*2d70*/  S2UR UR4, SR_CgaCtaId ;  /* 0x00000000000479c3 */ /* 0x000e640000008800 */
[----:B-1----:R-:W-:-:S04]  /*2d80*/  UISETP.NE.AND UP0, UPT, UR4, URZ, UPT ;  /* 0x000000ff0400728c */ /* 0x002fc8000bf05270 */
[----:B------:R-:W-:-:S09]  /*2d90*/  UISETP.NE.OR UP0, UPT, UR21, 0x1, UP0 ;  /* 0x000000011500788c */ /* 0x000fd20008705670 */
[----:B------:R-:W-:Y:S05]  /*2da0*/  BRA.U UP0, `(.L_x_48) ;  /* 0x00000005004c7547 */ /* 0x000fea000b800000 */
[----:B------:R-:W1:Y:S01]  /*2db0*/  S2UR UR5, SR_CgaCtaId ;  /* 0x00000000000579c3 */ /* 0x000e620000008800 */
[----:B------:R-:W-:Y:S01]  /*2dc0*/  UMOV UR4, 0x400 ;  /* 0x0000040000047882 */ /* 0x000fe20000000000 */
[----:B------:R-:W-:Y:S01]  /*2dd0*/  ISETP.GE.U32.AND P2, PT, R0, 0x10, PT ;  /* 0x000000100000780c */ /* 0x000fe20003f46070 */
[----:B------:R-:W-:Y:S01]  /*2de0*/  IMAD.MOV.U32 R12, RZ, RZ, 0x1 ;  /* 0x00000001ff0c7424 */ /* 0x000fe200078e00ff */
[----:B------:R-:W-:Y:S02]  /*2df0*/  CS2R R10, SRZ ;  /* 0x00000000000a7805 */ /* 0x000fe4000001ff00 */
[----:B------:R-:W-:Y:S01]  /*2e00*/  CS2R R8, SRZ ;  /* 0x0000000000087805 */ /* 0x000fe2000001ff00 */
[----:B-1----:R-:W-:-:S03]  /*2e10*/  ULEA UR6, UR5, UR4, 0x18 ;  /* 0x0000000405067291 */ /* 0x002fc6000f8ec0ff */
[----:B------:R-:W-:-:S09]  /*2e20*/  UMOV UR5, URZ ;  /* 0x000000ff00057c82 */ /* 0x000fd20008000000 */
.L_x_52:
[----:B------:R-:W-:Y:S02]  /*2e30*/  LEA R2, R8, UR6, 0x3 ;  /* 0x0000000608027c11 */ /* 0x000fe4000f8e18ff */
[----:B------:R-:W-:-:S03]  /*2e40*/  SHF.L.U32 R5, R9, 0x1f, RZ ;  /* 0x0000001f09057819 */ /* 0x000fc600000006ff */
[----:B------:R-:W-:Y:S01]  /*2e50*/  VIADD R4, R2, 0x110 ;  /* 0x0000011002047836 */ /* 0x000fe20000000000 */
[----:B------:R-:W1:Y:S02]  /*2e60*/  SYNCS.PHASECHK.TRANS64.TRYWAIT P0, [R2+URZ+0x100], R5 ;  /* 0x00010005020075a7 */ /* 0x000e6400080011ff */
[----:B-1----:R-:W-:Y:S05]  /*2e70*/  @!P0 BRA `(.L_x_49) ;  /* 0x0000006c00c88947 */ /* 0x002fea0003800000 */
.L_x_145:
[----:B------:R-:W-:Y:S01]  /*2e80*/  ULEA UR4, UR5, UR6, 0x3 ;  /* 0x0000000605047291 */ /* 0x000fe2000f8e18ff */
[----:B------:R-:W-:Y:S02]  /*2e90*/  PRMT R4, RZ, 0x654, R4 ;  /* 0x00000654ff047816 */ /* 0x000fe40000000004 */
[----:B-1----:R-:W-:Y:S01]  /*2ea0*/  SHF.L.U32 R5, R12, 0x1f, RZ ;  /* 0x0000001f0c057819 */ /* 0x002fe200000006ff */
[----:B------:R-:W-:Y:S01]  /*2eb0*/  UIADD3 UR7, UPT, UPT, UR4, 0xa0, URZ ;  /* 0x000000a004077890 */ /* 0x000fe2000fffe0ff */
[----:B------:R1:W-:Y:S05]  /*2ec0*/  SYNCS.ARRIVE.TRANS64.RED.A1T0 RZ, [R4+URZ], RZ ;  /* 0x000000ff04ff79a7 */ /* 0x0003ea00081004ff */
[----:B------:R-:W-:Y:S01]  /*2ed0*/  IMAD.U32 R7, RZ, RZ, UR7 ;  /* 0x00000007ff077e24 */ /* 0x000fe2000f8e00ff */
[----:B------:R-:W2:Y:S04]  /*2ee0*/  SYNCS.PHASECHK.TRANS64.TRYWAIT P0, [UR4+0xb0], R5 ;  /* 0x0000b005ff0075a7 */ /* 0x000ea80008001104 */
[----:B------:R-:W-:Y:S01]  /*2ef0*/  PRMT R6, R0, 0x654, R7 ;  /* 0x0000065400067816 */ /* 0x000fe20000000007 */
[----:B-1----:R-:W-:Y:S01]  /*2f00*/  @!P2 IMAD.MOV.U32 R4, RZ, RZ, 0x10 ;  /* 0x00000010ff04a424 */ /* 0x002fe200078e00ff */
[----:B--2---:R-:W-:Y:S06]  /*2f10*/  @!P0 BRA `(.L_x_50) ;  /* 0x0000006c00b48947 */ /* 0x004fec0003800000 */
.L_x_147:
[----:B------:R-:W-:Y:S01]  /*2f20*/  ULEA UR8, UR5, UR6, 0x4 ;  /* 0x0000000605087291 */ /* 0x000fe2000f8e20ff */
[----:B------:R-:W-:Y:S01]  /*2f30*/  SEL R3, R6, R3, !P2 ;  /* 0x0000000306037207 */ /* 0x000fe20005000000 */
[----:B------:R-:W-:Y:S01]  /*2f40*/  UIADD3 UR9, UPT, UPT, UR4, 0xa0, URZ ;  /* 0x000000a004097890 */ /* 0x000fe2000fffe0ff */
[----:B-1----:R-:W-:Y:S01]  /*2f50*/  LEA R2, R11, UR6, 0x3 ;  /* 0x000000060b027c11 */ /* 0x002fe2000f8e18ff */
[----:B------:R-:W-:Y:S01]  /*2f60*/  UIADD3 UR8, UPT, UPT, UR8, 0x130, URZ ;  /* 0x0000013008087890 */ /* 0x000fe2000fffe0ff */
[----:B------:R-:W-:Y:S01]  /*2f70*/  SHF.L.U32 R5, R10, 0x1f, RZ ;  /* 0x0000001f0a057819 */ /* 0x000fe200000006ff */
[----:B------:R1:W-:Y:S01]  /*2f80*/  @!P2 SYNCS.ARRIVE.TRANS64.RED RZ, [R3+URZ], R4 ;  /* 0x0000000403ffa9a7 */ /* 0x0003e200080004ff */
[----:B------:R-:W-:Y:S01]  /*2f90*/  UIADD3 UR4, UPT, UPT, UR5, 0x1, URZ ;  /* 0x0000000105047890 */ /* 0x000fe2000fffe0ff */
[----:B------:R-:W-:-:S03]  /*2fa0*/  VIADD R8, R8, 0x1 ;  /* 0x0000000108087836 */ /* 0x000fc60000000000 */
[----:B------:R-:W-:Y:S02]  /*2fb0*/  UISETP.NE.AND UP0, UPT, UR4, 0x2, UPT ;  /* 0x000000020400788c */ /* 0x000fe4000bf05270 */
[----:B------:R-:W-:Y:S06]  /*2fc0*/  UGETNEXTWORKID.BROADCAST [UR8], [UR9] ;  /* 0x00000000080073ca */ /* 0x000fec0008000100 */
[----:B------:R-:W-:Y:S01]  /*2fd0*/  USEL UR7, URZ, 0x1, UP0 ;  /* 0x00000001ff077887 */ /* 0x000fe20008000000 */
[----:B------:R-:W-:Y:S01]  /*2fe0*/  ISETP.NE.AND P0, PT, R8, 0x2, PT ;  /* 0x000000020800780c */ /* 0x000fe20003f05270 */
[----:B------:R-:W-:Y:S01]  /*2ff0*/  USEL UR5, UR4, URZ, UP0 ;  /* 0x000000ff04057287 */ /* 0x000fe20008000000 */
[----:B------:R-:W2:Y:S03]  /*3000*/  SYNCS.PHASECHK.TRANS64.TRYWAIT P1, [R2+URZ+0xa0], R5 ;  /* 0x0000a005020075a7 */ /* 0x000ea600080211ff */
[----:B------:R-:W-:Y:S01]  /*3010*/  LOP3.LUT R12, R12, UR7, RZ, 0x3c, !PT ;  /* 0x000000070c0c7c12 */ /* 0x000fe2000f8e3cff */
[----:B-12---:R-:W-:Y:S07]  /*3020*/  @!P1 BRA `(.L_x_51) ;  /* 0x0000006c00889947 */ /* 0x006fee0003800000 */
.L_x_148:
[C---:B------:R-:W-:Y:S01]  /*3030*/  LEA R4, R11.reuse, UR6, 0x4 ;  /* 0x000000060b047c11 */ /* 0x040fe2000f8e20ff */
[----:B-1----:R-:W-:Y:S01]  /*3040*/  VIADD R2, R2, 0xb0 ;  /* 0x000000b002027836 */ /* 0x002fe20000000000 */
[----:B------:R-:W-:Y:S01]  /*3050*/  SEL R8, R8, RZ, P0 ;  /* 0x000000ff08087207 */ /* 0x000fe20000000000 */
[----:B------:R-:W-:-:S03]  /*3060*/  VIADD R11, R11, 0x1 ;  /* 0x000000010b0b7836 */ /* 0x000fc60000000000 */
[----:B------:R-:W1:Y:S01]  /*3070*/  LDS.128 R4, [R4+0x130] ;  /* 0x0001300004047984 */ /* 0x000e620000000c00 */
[----:B------:R-:W-:Y:S02]  /*3080*/  PRMT R2, RZ, 0x654, R2 ;  /* 0x00000654ff027816 */ /* 0x000fe40000000002 */
[C---:B------:R-:W-:Y:S01]  /*3090*/  ISETP.NE.AND P1, PT, R11.reuse, 0x2, PT ;  /* 0x000000020b00780c */ /* 0x040fe20003f25270 */
[----:B------:R-:W-:Y:S01]  /*30a0*/  @!PT LDS RZ, [RZ] ;  /* 0x00000000fffff984 */ /* 0x000fe20000000800 */
[----:B------:R-:W-:Y:S01]  /*30b0*/  @!PT LDS RZ, [RZ] ;  /* 0x00000000fffff984 */ /* 0x000fe20000000800 */
[----:B------:R-:W-:Y:S01]  /*30c0*/  @!PT LDS RZ, [RZ] ;  /* 0x00000000fffff984 */ /* 0x000fe20000000800 */
[----:B------:R-:W-:Y:S01]  /*30d0*/  @!PT LDS RZ, [RZ] ;  /* 0x00000000fffff984 */ /* 0x000fe20000000800 */
[----:B------:R2:W-:Y:S06]  /*30e0*/  MEMBAR.ALL.CTA ;  /* 0x0000000000007992 */ /* 0x0005ec0000008000 */
[----:B--2---:R-:W2:Y:S01]  /*30f0*/  FENCE.VIEW.ASYNC.S ;  /* 0x00000000000073c6 */ /* 0x004ea20000000000 */
[----:B------:R-:W-:Y:S01]  /*3100*/  SEL R11, R11, RZ, P1 ;  /* 0x000000ff0b0b7207 */ /* 0x000fe20000800000 */
[----:B--2---:R2:W-:Y:S01]  /*3110*/  SYNCS.ARRIVE.TRANS64.RED.A1T0 RZ, [R2+URZ], RZ ;  /* 0x000000ff02ff79a7 */ /* 0x0045e200081004ff */
[----:B-1----:R-:W-:-:S02]  /*3120*/  LOP3.LUT P3, RZ, R6, 0x1, RZ, 0xc0, !PT ;  /* 0x0000000106ff7812 */ /* 0x002fc4000786c0ff */
[----:B------:R-:W-:-:S04]  /*3130*/  SEL R5, RZ, 0x1, P1 ;  /* 0x00000001ff057807 */ /* 0x000fc80000800000 */
[----:B------:R-:W-:Y:S02]  /*3140*/  LOP3.LUT R10, R10, R5, RZ, 0x3c, !PT ;  /* 0x000000050a0a7212 */ /* 0x000fe400078e3cff */
[----:B--2---:R-:W-:-:S04]  /*3150*/  SEL R2, RZ, 0x1, P0 ;  /* 0x00000001ff027807 */ /* 0x004fc80000000000 */
[----:B------:R-:W-:Y:S01]  /*3160*/  LOP3.LUT R9, R9, R2, RZ, 0x3c, !PT ;  /* 0x0000000209097212 */ /* 0x000fe200078e3cff */
[----:B------:R-:W-:Y:S06]  /*3170*/  @P3 BRA `(.L_x_52) ;  /* 0xfffffffc002c3947 */ /* 0x000fec000383ffff */
[----:B------:R-:W-:Y:S01]  /*3180*/  ULEA UR4, UR5, UR6, 0x3 ;  /* 0x0000000605047291 */ /* 0x000fe2000f8e18ff */
[----:B------:R-:W-:-:S08]  /*3190*/  SHF.L.U32 R3, R12, 0x1f, RZ ;  /* 0x0000001f0c037819 */ /* 0x000fd000000006ff */
[----:B------:R-:W1:Y:S02]  /*31a0*/  SYNCS.PHASECHK.TRANS64 P0, [UR4+0xb0], R3 ;  /* 0x0000b003ff0075a7 */ /* 0x000e640008001004 */
[----:B-1----:R-:W-:Y:S05]  /*31b0*/  @P0 BRA `(.L_x_53) ;  /* 0x0000000000080947 */ /* 0x002fea0003800000 */
[----:B------:R-:W1:Y:S02]  /*31c0*/  SYNCS.PHASECHK.TRANS64.TRYWAIT P0, [UR4+0xb0], R3 ;  /* 0x0000b003ff0075a7 */ /* 0x000e640008001104 */
[----:B-1----:R-:W-:Y:S05]  /*31d0*/  @!P0 BRA `(.L_x_54) ;  /* 0x0000006c00308947 */ /* 0x002fea0003800000 */
.L_x_53:
[----:B------:R-:W-:-:S04]  /*31e0*/  UIADD3 UR7, UPT, UPT, UR5, 0x1, URZ ;  /* 0x0000000105077890 */ /* 0x000fc8000fffe0ff */
[----:B------:R-:W-:-:S04]  /*31f0*/  UISETP.NE.AND UP0, UPT, UR7, 0x2, UPT ;  /* 0x000000020700788c */ /* 0x000fc8000bf05270 */
[----:B------:R-:W-:Y:S02]  /*3200*/  USEL UR8, URZ, 0x1, UP0 ;  /* 0x00000001ff087887 */ /* 0x000fe40008000000 */
[----:B------:R-:W-:-:S04]  /*3210*/  USEL UR7, UR7, URZ, UP0 ;  /* 0x000000ff07077287 */ /* 0x000fc80008000000 */
[----:B------:R-:W-:Y:S01]  /*3220*/  ULEA UR7, UR7, UR6, 0x3 ;  /* 0x0000000607077291 */ /* 0x000fe2000f8e18ff */
[----:B-1----:R-:W-:-:S04]  /*3230*/  LOP3.LUT R3, R12, UR8, RZ, 0x3c, !PT ;  /* 0x000000080c037c12 */ /* 0x002fc8000f8e3cff */
[----:B------:R-:W-:-:S04]  /*3240*/  SHF.L.U32 R0, R3, 0x1f, RZ ;  /* 0x0000001f03007819 */ /* 0x000fc800000006ff */
[----:B------:R-:W1:Y:S02]  /*3250*/  SYNCS.PHASECHK.TRANS64 P0, [UR7+0xb0], R0 ;  /* 0x0000b000ff0075a7 */ /* 0x000e640008001007 */
[----:B-1----:R-:W-:Y:S05]  /*3260*/  @P0 EXIT ;  /* 0x000000000000094d */ /* 0x002fea0003800000 */
[----:B------:R-:W-:Y:S02]  /*3270*/  SHF.L.U32 R3, R3, 0x1f, RZ ;  /* 0x0000001f03037819 */ /* 0x000fe400000006ff */
[----:B------:R-:W-:-:S07]  /*3280*/  MOV R0, UR7 ;  /* 0x0000000700007c02 */ /* 0x000fce0008000f00 */
.L_x_55:
[----:B-1----:R1:W2:Y:S02]  /*3290*/  SYNCS.PHASECHK.TRANS64.TRYWAIT P0, [R0+URZ+0xb0], R3 ;  /* 0x0000b003000075a7 */ /* 0x0022a400080011ff */
[----:B--2---:R-:W-:Y:S05]  /*32a0*/  @!P0 NANOSLEEP.SYNCS 0x989680 ;  /* 0x009896800000895d */ /* 0x004fea0003900000 */
[----:B------:R-:W2:Y:S02]  /*32b0*/  @!P0 SYNCS.PHASECHK.TRANS64 P0, [R0+URZ+0xb0], R3 ;  /* 0x0000b003000085a7 */ /* 0x000ea400080010ff */
[----:B--2---:R-:W-:Y:S05]  /*32c0*/  @P0 EXIT ;  /* 0x000000000000094d */ /* 0x004fea0003800000 */
[----:B------:R-:W-:Y:S05]  /*32d0*/  BRA `(.L_x_55) ;  /* 0xfffffffc00ec7947 */ /* 0x000fea000383ffff */
.L_x_48:
[----:B------:R-:W-:Y:S05]  /*32e0*/  BRA.U UP4, `(.L_x_56) ;  /* 0x0000000d04d87547 */ /* 0x000fea000b800000 */
[----:B------:R-:W1:Y:S01]  /*32f0*/  S2UR UR7, SR_CgaCtaId ;  /* 0x00000000000779c3 */ /* 0x000e620000008800 */
[----:B------:R-:W-:Y:S01]  /*3300*/  UMOV UR4, 0x40 ;  /* 0x0000004000047882 */ /* 0x000fe20000000000 */
[----:B------:R-:W-:Y:S01]  /*3310*/  NOP ;  /* 0x0000000000007918 */ /* 0x000fe20000000000 */
[----:B------:R-:W-:Y:S01]  /*3320*/  UMOV UR6, 0x400 ;  /* 0x0000040000067882 */ /* 0x000fe20000000000 */
[----:B-1----:R-:W-:Y:S02]  /*3330*/  ULEA UR5, UR7, UR4, 0x18 ;  /* 0x0000000407057291 */ /* 0x002fe4000f8ec0ff */
[----:B------:R-:W-:-:S07]  /*3340*/  ULEA UR6, UR7, UR6, 0x18 ;  /* 0x0000000607067291 */ /* 0x000fce000f8ec0ff */
[----:B------:R-:W1:Y:S02]  /*3350*/  LDS.U8 R0, [UR5+0x1c] ;  /* 0x00001c05ff007984 */ /* 0x000e640008000000 */
[----:B-1----:R-:W-:-:S13]  /*3360*/  ISETP.NE.AND P0, PT, R0, RZ, PT ;  /* 0x000000ff0000720c */ /* 0x002fda0003f05270 */
[----:B------:R-:W-:Y:S05]  /*3370*/  @P0 BRA `(.L_x_57) ;  /* 0x0000000000580947 */ /* 0x000fea0003800000 */
[----:B------:R-:W-:-:S13]  /*3380*/  ELECT P0, URZ, PT ;  /* 0x0000000000ff782f */ /* 0x000fda0003800000 */
[----:B------:R-:W-:Y:S05]  /*3390*/  @!P0 BRA `(.L_x_58) ;  /* 0x0000000000608947 */ /* 0x000fea0003800000 */
[----:B------:R-:W-:Y:S01]  /*33a0*/  UMOV UR4, 0x10 ;  /* 0x0000001000047882 */ /* 0x000fe20000000000 */
[----:B------:R-:W-:Y:S01]  /*33b0*/  HFMA2 R0, -RZ, RZ, 0, 5.9604644775390625e-08 ;  /* 0x00000001ff007431 */ /* 0x000fe200000001ff */
[----:B------:R-:W-:-:S03]  /*33c0*/  MOV R3, 0xffff ;  /* 0x0000ffff00037802 */ /* 0x000fc60000000f00 */
[----:B------:R-:W-:Y:S04]  /*33d0*/  DEPBAR.LE SB1, 0x36 ;  /* 0x00009d800000791a */ /* 0x000fe80000000000 */
[----:B------:R-:W1:Y:S02]  /*33e0*/  UTCATOMSWS.FIND_AND_SET.ALIGN UP0, UR4, UR4 ;  /* 0x00000004000475e3 */ /* 0x000e640008000800 */
[----:B-1----:R-:W-:Y:S01]  /*33f0*/  MOV R4, UR4 ;  /* 0x0000000400047c02 */ /* 0x002fe20008000f00 */
[----:B------:R-:W-:Y:S06]  /*3400*/  BRA.U UP0, `(.L_x_59) ;  /* 0x0000000100187547 */ /* 0x000fec000b800000 */
.L_x_60:
[----:B------:R-:W-:Y:S05]  /*3410*/  NANOSLEEP 0x64 ;  /* 0x000000640000795d */ /* 0x000fea0003800000 */
[----:B------:R-:W-:-:S05]  /*3420*/  UMOV UR4, 0x10 ;  /* 0x0000001000047882 */ /* 0x000fca0000000000 */
[----:B------:R-:W-:Y:S04]  /*3430*/  DEPBAR.LE SB1, 0x36 ;  /* 0x00009d800000791a */ /* 0x000fe80000000000 */
[----:B------:R-:W1:Y:S02]  /*3440*/  UTCATOMSWS.FIND_AND_SET.ALIGN UP0, UR4, UR4 ;  /* 0x00000004000475e3 */ /* 0x000e640008000800 */
[----:B-1----:R-:W-:Y:S01]  /*3450*/  MOV R4, UR4 ;  /* 0x0000000400047c02 */ /* 0x002fe20008000f00 */
[----:B------:R-:W-:Y:S05]  /*3460*/  BRA.U !UP0, `(.L_x_60) ;  /* 0xfffffffd08e87547 */ /* 0x000fea000b83ffff */
.L_x_59:
[-C--:B------:R-:W-:Y:S02]  /*3470*/  SHF.L.U32 R3, R3, R4.reuse, RZ ;  /* 0x0000000403037219 */ /* 0x080fe400000006ff */
[----:B------:R-:W-:Y:S01]  /*3480*/  SHF.L.U32 R0, R0, R4, RZ ;  /* 0x0000000400007219 */ /* 0x000fe200000006ff */
[----:B------:R-:W-:Y:S02]  /*3490*/  IMAD.SHL.U32 R4, R4, 0x20, RZ ;  /* 0x0000002004047824 */ /* 0x000fe400078e00ff */
[----:B------:R1:W-:Y:S04]  /*34a0*/  ATOMS.OR RZ, [UR5+0x14], R3 ;  /* 0x00001403ffff798c */ /* 0x0003e8000b000005 */
[----:B------:R1:W-:Y:S04]  /*34b0*/  ATOMS.OR RZ, [UR5+0x18], R0 ;  /* 0x00001800ffff798c */ /* 0x0003e8000b000005 */
[----:B------:R1:W-:Y:S01]  /*34c0*/  STS [UR6+0x150], R4 ;  /* 0x00015004ff007988 */ /* 0x0003e20008000806 */
[----:B------:R-:W-:Y:S05]  /*34d0*/  BRA `(.L_x_58) ;  /* 0x0000000000107947 */ /* 0x000fea0003800000 */
.L_x_57:
[----:B------:R-:W-:Y:S02]  /*34e0*/  MOV R0, 0xffffffff ;  /* 0xffffffff00007802 */ /* 0x000fe40000000f00 */
[----:B------:R-:W-:-:S03]  /*34f0*/  MOV R4, 0x3520 ;  /* 0x0000352000047802 */ /* 0x000fc60000000f00 */
[----:B------:R1:W-:Y:S04]  /*3500*/  STS [UR6+0x150], R0 ;  /* 0x00015000ff007988 */ /* 0x0003e80008000806 */
[----:B-1---5:R-:W-:Y:S05]  /*3510*/  CALL.REL.NOINC `($__internal_1_$__cuda_sm10x_tcgen05_guardrail_trap_phase_invalid_during_alloc) ;  /* 0x0000007000747944 */ /* 0x022fea0003c00000 */
.L_x_58:
[----:B------:R-:W-:Y:S05]  /*3520*/  WARPSYNC.ALL ;  /* 0x0000000000007948 */ /* 0x000fea0003800000 */
[----:B------:R-:W2:Y:S01]  /*3530*/  S2UR UR4, SR_CgaCtaId ;  /* 0x00000000000479c3 */ /* 0x000ea20000008800 */
[----:B------:R-:W-:Y:S01]  /*3540*/  UMOV UR26, 0x400 ;  /* 0x00000400001a7882 */ /* 0x000fe20000000000 */
[----:B------:R-:W-:-:S06]  /*3550*/  NOP ;  /* 0x0000000000007918 */ /* 0x000fcc0000000000 */
[----:B------:R-:W-:Y:S06]  /*3560*/  BAR.ARV 0x6, 0xa0 ;  /* 0x0182800000007b1d */ /* 0x000fec0000002000 */
[----:B------:R-:W3:Y:S01]  /*3570*/  LDCU UR5, c[0x0][0x38c] ;  /* 0x00007180ff0577ac */ /* 0x000ee20008000800 */
[----:B------:R-:W-:Y:S01]  /*3580*/  LOP3.LUT R2, R2, 0xffff, RZ, 0xc0, !PT ;  /* 0x0000ffff02027812 */ /* 0x000fe200078ec0ff */
[----:B------:R-:W-:Y:S01]  /*3590*/  IMAD.MOV.U32 R11, RZ, RZ, 0x1 ;  /* 0x00000001ff0b7424 */ /* 0x000fe200078e00ff */
[----:B------:R-:W-:Y:S01]  /*35a0*/  CS2R R8, SRZ ;  /* 0x0000000000087805 */ /* 0x000fe2000001ff00 */
[----:B------:R-:W4:Y:S01]  /*35b0*/  LDCU UR7, c[0x0][0x38c] ;  /* 0x00007180ff0777ac */ /* 0x000f220008000800 */
[----:B------:R-:W-:Y:S01]  /*35c0*/  R2UR UR27, R2 ;  /* 0x00000000021b72ca */ /* 0x000fe200000e0000 */
[----:B------:R-:W-:Y:S01]  /*35d0*/  IMAD.MOV.U32 R10, RZ, RZ, RZ ;  /* 0x000000ffff0a7224 */ /* 0x000fe200078e00ff */
[----:B------:R-:W-:Y:S01]  /*35e0*/  UMOV UR30, URZ ;  /* 0x000000ff001e7c82 */ /* 0x000fe20008000000 */
[----:B------:R-:W-:Y:S01]  /*35f0*/  UMOV UR24, URZ ;  /* 0x000000ff00187c82 */ /* 0x000fe20008000000 */
[----:B--2---:R-:W-:Y:S01]  /*3600*/  ULEA UR26, UR4, UR26, 0x18 ;  /* 0x0000001a041a7291 */ /* 0x004fe2000f8ec0ff */
[----:B------:R-:W-:Y:S01]  /*3610*/  UMOV UR38, 0x0 ;  /* 0x0000000000267882 */ /* 0x000fe20000000000 */
[----:B------:R-:W-:-:S02]  /*3620*/  UMOV UR39, 0x4400010 ;  /* 0x0440001000277882 */ /* 0x000fc40000000000 */
[----:B------:R-:W-:Y:S02]  /*3630*/  UIADD3 UR4, UPT, UPT, UR26, 0x6400, URZ ;  /* 0x000064001a047890 */ /* 0x000fe4000fffe0ff */
[----:B------:R-:W-:Y:S02]  /*3640*/  UIADD3 UR6, UPT, UPT, UR26, 0x10400, URZ ;  /* 0x000104001a067890 */ /* 0x000fe4000fffe0ff */
[----:B---3--:R-:W-:Y:S01]  /*3650*/  UIADD3 UR5, UPT, UPT, UR5, 0x7f, URZ ;  /* 0x0000007f05057890 */ /* 0x008fe2000fffe0ff */
[----:B-1----:R-:W1:Y:S01]  /*3660*/  LDS R0, [UR26+0x150] ;  /* 0x0001501aff007984 */ /* 0x002e620008000800 */
[----:B------:R-:W-:Y:S01]  /*3670*/  UMOV UR36, 0x0 ;  /* 0x0000000000247882 */ /* 0x000fe20000000000 */
[----:B------:R-:W-:Y:S01]  /*3680*/  UMOV UR37, 0x4400010 ;  /* 0x0440001000257882 */ /* 0x000fe20000000000 */
[----:B------:R-:W-:Y:S02]  /*3690*/  USHF.R.S32.HI UR40, URZ, 0x1f, UR5 ;  /* 0x0000001fff287899 */ /* 0x000fe40008011405 */
[----:B----4-:R-:W-:-:S02]  /*36a0*/  UISETP.GE.AND UP4, UPT, UR7, 0x1, UPT ;  /* 0x000000010700788c */ /* 0x010fc4000bf86270 */
[----:B------:R-:W-:Y:S02]  /*36b0*/  ULEA.HI UR40, UR40, UR5, URZ, 0x7 ;  /* 0x0000000528287291 */ /* 0x000fe4000f8f38ff */
[----:B------:R-:W-:Y:S02]  /*36c0*/  USHF.R.U32.HI UR5, URZ, 0x4, UR4 ;  /* 0x00000004ff057899 */ /* 0x000fe40008011604 */
[----:B------:R-:W-:Y:S02]  /*36d0*/  USHF.R.S32.HI UR40, URZ, 0x7, UR40 ;  /* 0x00000007ff287899 */ /* 0x000fe40008011428 */
[----:B------:R-:W-:Y:S02]  /*36e0*/  USHF.R.U32.HI UR4, URZ, 0x4, UR6 ;  /* 0x00000004ff047899 */ /* 0x000fe40008011606 */
[----:B------:R-:W-:Y:S02]  /*36f0*/  UISETP.LT.AND UP0, UPT, UR40, 0x1, UPT ;  /* 0x000000012800788c */ /* 0x000fe4000bf01270 */
[----:B------:R-:W-:-:S02]  /*3700*/  ULOP3.LUT UR5, UR5, 0x3fff, URZ, 0xc0, !UPT ;  /* 0x00003fff05057892 */ /* 0x000fc4000f8ec0ff */
[----:B------:R-:W-:Y:S02]  /*3710*/  ULOP3.LUT UR4, UR4, 0x3fff, URZ, 0xc0, !UPT ;  /* 0x00003fff04047892 */ /* 0x000fe4000f8ec0ff */
[----:B------:R-:W-:Y:S02]  /*3720*/  USEL UR41, UR40, 0x1, !UP0 ;  /* 0x0000000128297887 */ /* 0x000fe4000c000000 */
[----:B------:R-:W-:Y:S02]  /*3730*/  ULOP3.LUT UR28, UR5, 0x10000, URZ, 0xfc, !UPT ;  /* 0x00010000051c7892 */ /* 0x000fe4000f8efcff */
[----:B------:R-:W-:Y:S02]  /*3740*/  ULOP3.LUT UR29, UR4, 0x10000, URZ, 0xfc, !UPT ;  /* 0x00010000041d7892 */ /* 0x000fe4000f8efcff */
[----:B------:R-:W-:Y:S01]  /*3750*/  UIADD3 UR41, UPT, UPT, -UR41, URZ, URZ ;  /* 0x000000ff29297290 */ /* 0x000fe2000fffe1ff */
[----:B------:R-:W-:Y:S01]  /*3760*/  UMOV UR34, 0x0 ;  /* 0x0000000000227882 */ /* 0x000fe20000000000 */
[----:B------:R-:W-:Y:S01]  /*3770*/  UMOV UR35, 0x4400010 ;  /* 0x0440001000237882 */ /* 0x000fe20000000000 */
[----:B------:R-:W-:Y:S01]  /*3780*/  UMOV UR32, 0x0 ;  /* 0x0000000000207882 */ /* 0x000fe20000000000 */
[----:B------:R-:W-:Y:S01]  /*3790*/  UMOV UR33, 0x4400010 ;  /* 0x0440001000217882 */ /* 0x000fe20000000000 */
[----:B-1----:R-:W-:-:S15]  /*37a0*/  R2UR UR42, R0 ;  /* 0x00000000002a72ca */ /* 0x002fde00000e0000 */
.L_x_67:
[----:B------:R-:W-:Y:S02]  /*37b0*/  LEA R0, R10, UR26, 0x3 ;  /* 0x0000001a0a007c11 */ /* 0x000fe4000f8e18ff */
[----:B------:R-:W-:Y:S02]  /*37c0*/  SHF.L.U32 R5, R9, 0x1f, RZ ;  /* 0x0000001f09057819 */ /* 0x000fe400000006ff */
[----:B------:R-:W-:Y:S01]  /*37d0*/  PLOP3.LUT P0, PT, PT, PT, UP4, 0x80, 0x8 ;  /* 0x000000000008781c */ /* 0x000fe20003f0f048 */
[----:B------:R-:W-:Y:S01]  /*37e0*/  VIADD R3, R0, 0xb0 ;  /* 0x000000b000037836 */ /* 0x000fe20000000000 */
[----:B-1----:R-:W1:Y:S02]  /*37f0*/  SYNCS.PHASECHK.TRANS64.TRYWAIT P1, [R0+URZ+0xa0], R5 ;  /* 0x0000a005000075a7 */ /* 0x002e6400080211ff */
[----:B-1-3--:R-:W-:Y:S09]  /*3800*/  @!P1 BRA `(.L_x_61) ;  /* 0x0000006400bc9947 */ /* 0x00aff20003800000 */
.L_x_150:
[----:B------:R-:W-:Y:S01]  /*3810*/  LEA R4, R10, UR26, 0x4 ;  /* 0x0000001a0a047c11 */ /* 0x000fe2000f8e20ff */
[----:B------:R-:W-:Y:S01]  /*3820*/  @UP4 ULEA UR4, UR24, UR26, 0x3 ;  /* 0x0000001a18044291 */ /* 0x000fe2000f8e18ff */
[----:B------:R-:W-:Y:S01]  /*3830*/  PLOP3.LUT P2, PT, PT, PT, PT, 0x80, 0x8 ;  /* 0x000000000008781c */ /* 0x000fe20003f4f070 */
[----:B------:R-:W-:Y:S01]  /*3840*/  ULEA UR31, UR30, UR26, 0x3 ;  /* 0x0000001a1e1f7291 */ /* 0x000fe2000f8e18ff */
[----:B------:R-:W-:Y:S02]  /*3850*/  PRMT R3, RZ, 0x654, R3 ;  /* 0x00000654ff037816 */ /* 0x000fe40000000003 */
[----:B-1----:R-:W1:Y:S01]  /*3860*/  LDS.128 R4, [R4+0x130] ;  /* 0x0001300004047984 */ /* 0x002e620000000c00 */
[----:B------:R-:W-:Y:S02]  /*3870*/  @P0 SHF.L.U32 R2, R8, 0x1f, RZ ;  /* 0x0000001f08020819 */ /* 0x000fe400000006ff */
[----:B------:R-:W-:Y:S01]  /*3880*/  SHF.L.U32 R0, R11, 0x1f, RZ ;  /* 0x0000001f0b007819 */ /* 0x000fe200000006ff */
[----:B------:R-:W-:Y:S01]  /*3890*/  @!PT LDS RZ, [RZ] ;  /* 0x00000000fffff984 */ /* 0x000fe20000000800 */
[----:B------:R-:W-:Y:S01]  /*38a0*/  @!PT LDS RZ, [RZ] ;  /* 0x00000000fffff984 */ /* 0x000fe20000000800 */
[----:B------:R-:W-:Y:S01]  /*38b0*/  @!PT LDS RZ, [RZ] ;  /* 0x00000000fffff984 */ /* 0x000fe20000000800 */
[----:B------:R-:W-:Y:S01]  /*38c0*/  @!PT LDS RZ, [RZ] ;  /* 0x00000000fffff984 */ /* 0x000fe20000000800 */
[----:B------:R2:W-:Y:S06]  /*38d0*/  MEMBAR.ALL.CTA ;  /* 0x0000000000007992 */ /* 0x0005ec0000008000 */
[----:B--2---:R-:W2:Y:S02]  /*38e0*/  FENCE.VIEW.ASYNC.S ;  /* 0x00000000000073c6 */ /* 0x004ea40000000000 */
[----:B--2---:R2:W-:Y:S01]  /*38f0*/  SYNCS.ARRIVE.TRANS64.RED.A1T0 RZ, [R3+URZ], RZ ;  /* 0x000000ff03ff79a7 */ /* 0x0045e200081004ff */
[----:B------:R2:W3:Y:S01]  /*3900*/  @P0 SYNCS.PHASECHK.TRANS64.TRYWAIT P2, [UR4], R2 ;  /* 0x00000002ff0005a7 */ /* 0x0004e20008041104 */
[----:B------:R-:W-:Y:S01]  /*3910*/  ULEA.HI UR4, UR30, UR30, URZ, 0x1 ;  /* 0x0000001e1e047291 */ /* 0x000fe2000f8f08ff */
[----:B-1----:R-:W-:-:S03]  /*3920*/  LOP3.LUT P1, RZ, R6, 0x1, RZ, 0xc0, !PT ;  /* 0x0000000106ff7812 */ /* 0x002fc6000782c0ff */
[----:B------:R-:W-:Y:S02]  /*3930*/  USHF.L.U32 UR11, UR4, 0x7, URZ ;  /* 0x00000007040b7899 */ /* 0x000fe400080006ff */
[----:B------:R-:W-:Y:S02]  /*3940*/  ULOP3.LUT UR4, UR4, 0xffe, URZ, 0xc0, !UPT ;  /* 0x00000ffe04047892 */ /* 0x000fe4000f8ec0ff */
[----:B------:R-:W-:Y:S02]  /*3950*/  ULOP3.LUT UR11, UR11, 0xffffff00, URZ, 0xc0, !UPT ;  /* 0xffffff000b0b7892 */ /* 0x000fe4000f8ec0ff */
[----:B------:R-:W-:Y:S02]  /*3960*/  UIADD3 UR4, UPT, UPT, -UR4, UR30, URZ ;  /* 0x0000001e04047290 */ /* 0x000fe4000fffe1ff */
[----:B------:R-:W-:Y:S01]  /*3970*/  UIADD3 UR11, UPT, UPT, UR42, UR11, URZ ;  /* 0x0000000b2a0b7290 */ /* 0x000fe2000fffe0ff */
[----:B------:R-:W1:Y:S03]  /*3980*/  SYNCS.PHASECHK.TRANS64.TRYWAIT P0, [UR31+0xe0], R0 ;  /* 0x0000e000ff0075a7 */ /* 0x000e66000800111f */
[----:B------:R-:W-:Y:S01]  /*3990*/  ULEA UR11, UR4, UR11, 0x14 ;  /* 0x0000000b040b7291 */ /* 0x000fe2000f8ea0ff */
[----:B-123--:R-:W-:Y:S11]  /*39a0*/  @!P0 BRA `(.L_x_62) ;  /* 0x0000006400688947 */ /* 0x00eff60003800000 */
.L_x_152:
[----:B------:R-:W-:Y:S01]  /*39b0*/  IADD3 R10, PT, PT, R10, 0x1, RZ ;  /* 0x000000010a0a7810 */ /* 0x000fe20007ffe0ff */
[----:B------:R-:W-:Y:S06]  /*39c0*/  BRA.U !UP4, `(.L_x_63) ;  /* 0x000000010cc07547 */ /* 0x000fec000b800000 */
[----:B------:R-:W-:Y:S01]  /*39d0*/  UPLOP3.LUT UP2, UPT, UPT, UPT, UPT, 0x40, 0x4 ;  /* 0x000000000004789c */ /* 0x000fe20003f4e870 */
[----:B------:R-:W-:Y:S01]  /*39e0*/  UMOV UR23, UR41 ;  /* 0x0000002900177c82 */ /* 0x000fe20008000000 */
[----:B------:R-:W-:Y:S01]  /*39f0*/  UMOV UR22, UR40 ;  /* 0x0000002800167c82 */ /* 0x000fe20008000000 */
[----:B------:R-:W-:-:S08]  /*3a00*/  UMOV UR10, UR24 ;  /* 0x00000018000a7c82 */ /* 0x000fd00008000000 */
.L_x_66:
[----:B------:R-:W-:Y:S02]  /*3a10*/  UIADD3 UR23, UPT, UPT, UR23, 0x1, URZ ;  /* 0x0000000117177890 */ /* 0x000fe4000fffe0ff */
[----:B--2---:R-:W-:Y:S02]  /*3a20*/  ULEA UR5, UR10, UR26, 0x3 ;  /* 0x0000001a0a057291 */ /* 0x004fe4000f8e18ff */
[----:B------:R-:W-:Y:S01]  /*3a30*/  UISETP.NE.AND UP3, UPT, UR23, URZ, UPT ;  /* 0x000000ff1700728c */ /* 0x000fe2000bf65270 */
[----:B---3--:R-:W-:Y:S10]  /*3a40*/  @P2 BRA `(.L_x_64) ;  /* 0x00000000000c2947 */ /* 0x008ff40003800000 */
[----:B-1----:R-:W-:Y:S04]  /*3a50*/  SHF.L.U32 R3, R8, 0x1f, RZ ;  /* 0x0000001f08037819 */ /* 0x002fe800000006ff */
[----:B------:R-:W1:Y:S02]  /*3a60*/  SYNCS.PHASECHK.TRANS64.TRYWAIT P0, [UR5], R3 ;  /* 0x00000003ff0075a7 */ /* 0x000e640008001105 */
[----:B-1----:R-:W-:Y:S05]  /*3a70*/  @!P0 BRA `(.L_x_65) ;  /* 0x00000064004c8947 */ /* 0x002fea0003800000 */
.L_x_64:
[----:B------:R-:W-:Y:S01]  /*3a80*/  UISETP.NE.AND UP0, UPT, UR22, 0x1, UPT ;  /* 0x000000011600788c */ /* 0x000fe2000bf05270 */
[----:B------:R-:W-:Y:S01]  /*3a90*/  PLOP3.LUT P2, PT, PT, PT, PT, 0x80, 0x8 ;  /* 0x000000000008781c */ /* 0x000fe20003f4f070 */
[----:B------:R-:W-:Y:S02]  /*3aa0*/  UIADD3 UR4, UPT, UPT, UR10, 0x1, URZ ;  /* 0x000000010a047890 */ /* 0x000fe4000fffe0ff */
[----:B------:R-:W-:Y:S02]  /*3ab0*/  UIADD3 UR25, UPT, UPT, UR5, 0x28, URZ ;  /* 0x0000002805197890 */ /* 0x000fe4000fffe0ff */
[----:B------:R-:W-:Y:S01]  /*3ac0*/  UISETP.NE.AND UP1, UPT, UR4, 0x5, UPT ;  /* 0x000000050400788c */ /* 0x000fe2000bf25270 */
[----:B------:R-:W-:Y:S01]  /*3ad0*/  PLOP3.LUT P0, PT, PT, PT, UP0, 0x80, 0x8 ;  /* 0x000000000008781c */ /* 0x000fe20003f0f008 */
[----:B------:R-:W-:Y:S02]  /*3ae0*/  UIADD3 UR22, UPT, UPT, UR22, -0x1, URZ ;  /* 0xffffffff16167890 */ /* 0x000fe4000fffe0ff */
[----:B------:R-:W-:Y:S02]  /*3af0*/  USEL UR6, URZ, 0x1, UP1 ;  /* 0x00000001ff067887 */ /* 0x000fe40008800000 */
[----:B------:R-:W-:Y:S01]  /*3b00*/  USEL UR24, UR4, URZ, UP1 ;  /* 0x000000ff04187287 */ /* 0x000fe20008800000 */
[----:B------:R-:W-:Y:S01]  /*3b10*/  UMOV UR7, 0x40004040 ;  /* 0x4000404000077882 */ /* 0x000fe20000000000 */
[----:B------:R-:W-:Y:S02]  /*3b20*/  UMOV UR5, 0x40004040 ;  /* 0x4000404000057882 */ /* 0x000fe40000000000 */
[----:B------:R-:W-:Y:S01]  /*3b30*/  @UP0 ULEA UR4, UR24, UR26, 0x3 ;  /* 0x0000001a18040291 */ /* 0x000fe2000f8e18ff */
[----:B------:R-:W-:Y:S01]  /*3b40*/  LOP3.LUT R8, R8, UR6, RZ, 0x3c, !PT ;  /* 0x0000000608087c12 */ /* 0x000fe2000f8e3cff */
[----:B------:R-:W-:Y:S01]  /*3b50*/  ULEA UR6, UR10, UR29, 0xb ;  /* 0x0000001d0a067291 */ /* 0x000fe2000f8e58ff */
[----:B------:R-:W-:Y:S02]  /*3b60*/  UMOV UR21, 0x40004040 ;  /* 0x4000404000157882 */ /* 0x000fe40000000000 */
[----:B-1----:R-:W-:Y:S01]  /*3b70*/  @P0 SHF.L.U32 R0, R8, 0x1f, RZ ;  /* 0x0000001f08000819 */ /* 0x002fe200000006ff */
[----:B------:R-:W-:Y:S02]  /*3b80*/  UIADD3 UR20, UPT, UPT, UR6, 0x2, URZ ;  /* 0x0000000206147890 */ /* 0x000fe4000fffe0ff */
[----:B------:R-:W-:Y:S01]  /*3b90*/  UIADD3 UR16, UPT, UPT, UR6, 0x4, URZ ;  /* 0x0000000406107890 */ /* 0x000fe2000fffe0ff */
[----:B------:R2:W3:Y:S01]  /*3ba0*/  @P0 SYNCS.PHASECHK.TRANS64.TRYWAIT P2, [UR4], R0 ;  /* 0x00000000ff0005a7 */ /* 0x0004e20008041104 */
[----:B------:R-:W-:Y:S02]  /*3bb0*/  ULEA UR4, UR10, UR28, 0x9 ;  /* 0x0000001c0a047291 */ /* 0x000fe4000f8e48ff */
[----:B------:R-:W-:Y:S02]  /*3bc0*/  UIADD3 UR12, UPT, UPT, UR6, 0x6, URZ ;  /* 0x00000006060c7890 */ /* 0x000fe4000fffe0ff */
[----:B------:R-:W-:Y:S02]  /*3bd0*/  UIADD3 UR18, UPT, UPT, UR4, 0x2, URZ ;  /* 0x0000000204127890 */ /* 0x000fe4000fffe0ff */
[----:B------:R-:W-:Y:S02]  /*3be0*/  UIADD3 UR14, UPT, UPT, UR4, 0x4, URZ ;  /* 0x00000004040e7890 */ /* 0x000fe4000fffe0ff */
[----:B------:R-:W-:Y:S01]  /*3bf0*/  UIADD3 UR8, UPT, UPT, UR4, 0x6, URZ ;  /* 0x0000000604087890 */ /* 0x000fe2000fffe0ff */
[----:B------:R2:W-:Y:S01]  /*3c00*/  UTCQMMA gdesc[UR4], gdesc[UR6], tmem[UR11], tmem[UR38], idesc[UR39], UP2 ;  /* 0x00ff2606040075ea */ /* 0x0005e2000900030b */
[----:B------:R-:W-:Y:S01]  /*3c10*/  UPLOP3.LUT UP2, UPT, UPT, UPT, UPT, 0x80, 0x8 ;  /* 0x000000000008789c */ /* 0x000fe20003f4f070 */
[----:B------:R-:W-:Y:S01]  /*3c20*/  UMOV UR19, 0x40004040 ;  /* 0x4000404000137882 */ /* 0x000fe20000000000 */
[----:B------:R-:W-:Y:S01]  /*3c30*/  UMOV UR17, 0x40004040 ;  /* 0x4000404000117882 */ /* 0x000fe20000000000 */
[----:B------:R2:W-:Y:S01]  /*3c40*/  UTCQMMA gdesc[UR18], gdesc[UR20], tmem[UR11], tmem[UR36], idesc[UR37], UPT ;  /* 0x00ff2414120075ea */ /* 0x0005e2000b80030b */
[----:B------:R-:W-:Y:S01]  /*3c50*/  UMOV UR15, 0x40004040 ;  /* 0x40004040000f7882 */ /* 0x000fe20000000000 */
[----:B------:R-:W-:Y:S01]  /*3c60*/  UMOV UR13, 0x40004040 ;  /* 0x40004040000d7882 */ /* 0x000fe20000000000 */
[----:B------:R-:W-:Y:S01]  /*3c70*/  UMOV UR9, 0x40004040 ;  /* 0x4000404000097882 */ /* 0x000fe20000000000 */
[----:B------:R2:W-:Y:S01]  /*3c80*/  UTCQMMA gdesc[UR14], gdesc[UR16], tmem[UR11], tmem[UR34], idesc[UR35], UPT ;  /* 0x00ff22100e0075ea */ /* 0x0005e2000b80030b */
[----:B------:R2:W-:Y:S01]  /*3c90*/  UTCQMMA gdesc[UR8], gdesc[UR12], tmem[UR11], tmem[UR32], idesc[UR33], UPT ;  /* 0x00ff200c080075ea */ /* 0x0005e2000b80030b */
[----:B------:R2:W-:Y:S01]  /*3ca0*/  UTCBAR.MULTICAST [UR25], URZ, UR27 ;  /* 0x000000ff190073e9 */ /* 0x0005e2000800081b */
[----:B------:R-:W-:Y:S01]  /*3cb0*/  UMOV UR10, UR24 ;  /* 0x00000018000a7c82 */ /* 0x000fe20008000000 */
[----:B------:R-:W-:Y:S05]  /*3cc0*/  BRA.U UP3, `(.L_x_66) ;  /* 0xfffffffd03507547 */ /* 0x000fea000b83ffff */
.L_x_63:
[----:B--2---:R-:W-:Y:S01]  /*3cd0*/  UIADD3 UR4, UPT, UPT, UR30, 0x1, URZ ;  /* 0x000000011e047890 */ /* 0x004fe2000fffe0ff */
[C---:B------:R-:W-:Y:S01]  /*3ce0*/  ISETP.NE.AND P0, PT, R10.reuse, 0x2, PT ;  /* 0x000000020a00780c */ /* 0x040fe20003f05270 */
[----:B------:R-:W-:Y:S02]  /*3cf0*/  UIADD3 UR5, UPT, UPT, UR31, 0xc0, URZ ;  /* 0x000000c01f057890 */ /* 0x000fe4000fffe0ff */
[----:B------:R-:W-:Y:S01]  /*3d00*/  UISETP.NE.AND UP0, UPT, UR4, 0x4, UPT ;  /* 0x000000040400788c */ /* 0x000fe2000bf05270 */
[----:B-1----:R-:W-:Y:S02]  /*3d10*/  SEL R0, RZ, 0x1, P0 ;  /* 0x00000001ff007807 */ /* 0x002fe40000000000 */
[----:B------:R-:W-:Y:S01]  /*3d20*/  SEL R10, R10, RZ, P0 ;  /* 0x000000ff0a0a7207 */ /* 0x000fe20000000000 */
[----:B------:R-:W-:Y:S01]  /*3d30*/  USEL UR6, URZ, 0x1, UP0 ;  /* 0x00000001ff067887 */ /* 0x000fe20008000000 */
[----:B------:R-:W-:Y:S01]  /*3d40*/  LOP3.LUT R9, R9, R0, RZ, 0x3c, !PT ;  /* 0x0000000009097212 */ /* 0x000fe200078e3cff */
[----:B------:R-:W-:Y:S01]  /*3d50*/  USEL UR30, UR4, URZ, UP0 ;  /* 0x000000ff041e7287 */ /* 0x000fe20008000000 */
[----:B------:R1:W-:Y:S03]  /*3d60*/  UTCBAR [UR5], URZ ;  /* 0x000000ff050073e9 */ /* 0x0003e600080000ff */
[----:B------:R-:W-:Y:S01]  /*3d70*/  LOP3.LUT R11, R11, UR6, RZ, 0x3c, !PT ;  /* 0x000000060b0b7c12 */ /* 0x000fe2000f8e3cff */
[----:B------:R-:W-:Y:S07]  /*3d80*/  @P1 BRA `(.L_x_67) ;  /* 0xfffffff800881947 */ /* 0x000fee000383ffff */
[----:B------:R-:W2:Y:S01]  /*3d90*/  S2UR UR8, SR_CgaCtaId ;  /* 0x00000000000879c3 */ /* 0x000ea20000008800 */
[----:B------:R-:W-:Y:S01]  /*3da0*/  ELECT P0, URZ, PT ;  /* 0x0000000000ff782f */ /* 0x000fe20003800000 */
[----:B------:R-:W-:Y:S01]  /*3db0*/  IMAD.MOV.U32 R0, RZ, RZ, 0x1 ;  /* 0x00000001ff007424 */ /* 0x000fe200078e00ff */
[----:B------:R-:W-:Y:S01]  /*3dc0*/  UIADD3 UR26, UPT, UPT, UR26, 0xe0, URZ ;  /* 0x000000e01a1a7890 */ /* 0x000fe2000fffe0ff */
[----:B------:R-:W-:Y:S01]  /*3dd0*/  SHF.L.U32 R3, R11, 0x1f, RZ ;  /* 0x0000001f0b037819 */ /* 0x000fe200000006ff */
[----:B------:R-:W-:-:S03]  /*3de0*/  UMOV UR4, 0x40 ;  /* 0x0000004000047882 */ /* 0x000fc60000000000 */
[----:B------:R-:W-:Y:S01]  /*3df0*/  UVIRTCOUNT.DEALLOC.SMPOOL 0x80 ;  /* 0x000000800000784c */ /* 0x000fe20000000000 */
[----:B--2---:R-:W-:Y:S02]  /*3e00*/  ULEA UR8, UR8, UR4, 0x18 ;  /* 0x0000000408087291 */ /* 0x004fe4000f8ec0ff */
[----:B------:R-:W-:-:S07]  /*3e10*/  ULEA UR4, UR30, UR26, 0x3 ;  /* 0x0000001a1e047291 */ /* 0x000fce000f8e18ff */
[----:B------:R2:W-:Y:S02]  /*3e20*/  @P0 STS.U8 [UR8+0x1c], R0 ;  /* 0x00001c00ff000988 */ /* 0x0005e40008000008 */
[----:B------:R-:W4:Y:S02]  /*3e30*/  SYNCS.PHASECHK.TRANS64.TRYWAIT P0, [UR4], R3 ;  /* 0x00000003ff0075a7 */ /* 0x000f240008001104 */
[----:B--2-4-:R-:W-:Y:S05]  /*3e40*/  @!P0 BRA `(.L_x_68) ;  /* 0x0000006000708947 */ /* 0x014fea0003800000 */
.L_x_155:
[----:B------:R-:W-:-:S04]  /*3e50*/  UIADD3 UR4, UPT, UPT, UR30, 0x1, URZ ;  /* 0x000000011e047890 */ /* 0x000fc8000fffe0ff */
[----:B------:R-:W-:-:S04]  /*3e60*/  UISETP.NE.AND UP0, UPT, UR4, 0x4, UPT ;  /* 0x000000040400788c */ /* 0x000fc8000bf05270 */
[----:B------:R-:W-:Y:S02]  /*3e70*/  USEL UR6, URZ, 0x1, UP0 ;  /* 0x00000001ff067887 */ /* 0x000fe40008000000 */
[----:B------:R-:W-:-:S04]  /*3e80*/  USEL UR4, UR4, URZ, UP0 ;  /* 0x000000ff04047287 */ /* 0x000fc80008000000 */
[----:B-1----:R-:W-:Y:S01]  /*3e90*/  ULEA UR5, UR4, UR26, 0x3 ;  /* 0x0000001a04057291 */ /* 0x002fe2000f8e18ff */
[----:B------:R-:W-:-:S04]  /*3ea0*/  LOP3.LUT R2, R11, UR6, RZ, 0x3c, !PT ;  /* 0x000000060b027c12 */ /* 0x000fc8000f8e3cff */
[----:B--2---:R-:W-:-:S04]  /*3eb0*/  SHF.L.U32 R3, R2, 0x1f, RZ ;  /* 0x0000001f02037819 */ /* 0x004fc800000006ff */
[----:B------:R-:W1:Y:S02]  /*3ec0*/  SYNCS.PHASECHK.TRANS64.TRYWAIT P0, [UR5], R3 ;  /* 0x00000003ff0075a7 */ /* 0x000e640008001105 */
[----:B-1----:R-:W-:Y:S05]  /*3ed0*/  @!P0 BRA `(.L_x_69) ;  /* 0x0000006000648947 */ /* 0x002fea0003800000 */
.L_x_157:
        /* <DEDUP_REMOVED lines=9> */
.L_x_159:
[----:B------:R-:W-:-:S04]  /*3f70*/  UIADD3 UR4, UPT, UPT, UR4, 0x1, URZ ;  /* 0x0000000104047890 */ /* 0x000fc8000fffe0ff */
[----:B------:R-:W-:-:S04]  /*3f80*/  UISETP.NE.AND UP0, UPT, UR4, 0x4, UPT ;  /* 0x000000040400788c */ /* 0x000fc8000bf05270 */
[----:B------:R-:W-:Y:S02]  /*3f90*/  USEL UR5, URZ, 0x1, UP0 ;  /* 0x00000001ff057887 */ /* 0x000fe40008000000 */
[----:B------:R-:W-:-:S04]  /*3fa0*/  USEL UR4, UR4, URZ, UP0 ;  /* 0x000000ff04047287 */ /* 0x000fc80008000000 */
[----:B------:R-:W-:Y:S01]  /*3fb0*/  ULEA UR4, UR4, UR26, 0x3 ;  /* 0x0000001a04047291 */ /* 0x000fe2000f8e18ff */
[----:B-1----:R-:W-:-:S04]  /*3fc0*/  LOP3.LUT R3, R2, UR5, RZ, 0x3c, !PT ;  /* 0x0000000502037c12 */ /* 0x002fc8000f8e3cff */
[----:B------:R-:W-:-:S04]  /*3fd0*/  SHF.L.U32 R3, R3, 0x1f, RZ ;  /* 0x0000001f03037819 */ /* 0x000fc800000006ff */
[----:B------:R-:W1:Y:S02]  /*3fe0*/  SYNCS.PHASECHK.TRANS64.TRYWAIT P0, [UR4], R3 ;  /* 0x00000003ff0075a7 */ /* 0x000e640008001104 */
[----:B-1----:R-:W-:Y:S05]  /*3ff0*/  @!P0 BRA `(.L_x_71) ;  /* 0x00000060004c8947 */ /* 0x002fea0003800000 */
.L_x_161:
[----:B------:R-:W-:Y:S01]  /*4000*/  NOP ;  /* 0x0000000000007918 */ /* 0x000fe20000000000 */
[----:B-1----:R-:W1:Y:S01]  /*4010*/  LDS R0, [UR8+0x14] ;  /* 0x00001408ff007984 */ /* 0x002e620008000800 */
[----:B------:R-:W-:Y:S01]  /*4020*/  ULOP3.LUT UR4, UR42, 0xffff, URZ, 0xc0, !UPT ;  /* 0x0000ffff2a047892 */ /* 0x000fe2000f8ec0ff */
[----:B------:R-:W-:Y:S01]  /*4030*/  UMOV UR5, 0xffff ;  /* 0x0000ffff00057882 */ /* 0x000fe20000000000 */
[----:B------:R-:W-:Y:S02]  /*4040*/  UMOV UR6, 0x1 ;  /* 0x0000000100067882 */ /* 0x000fe40000000000 */
[----:B------:R-:W-:-:S04]  /*4050*/  USHF.R.U32.HI UR4, URZ, 0x5, UR4 ;  /* 0x00000005ff047899 */ /* 0x000fc80008011604 */
[----:B------:R-:W-:Y:S02]  /*4060*/  USHF.L.U32 UR5, UR5, UR4, URZ ;  /* 0x0000000405057299 */ /* 0x000fe400080006ff */
[----:B------:R-:W-:-:S04]  /*4070*/  USHF.L.U32 UR4, UR6, UR4, URZ ;  /* 0x0000000406047299 */ /* 0x000fc800080006ff */
[----:B-1----:R-:W-:-:S04]  /*4080*/  LOP3.LUT R0, R0, UR5, RZ, 0xc0, !PT ;  /* 0x0000000500007c12 */ /* 0x002fc8000f8ec0ff */
[----:B------:R-:W-:-:S13]  /*4090*/  ISETP.NE.AND P0, PT, R0, UR5, PT ;  /* 0x0000000500007c0c */ /* 0x000fda000bf05270 */
[----:B------:R-:W-:Y:S05]  /*40a0*/  @P0 BRA `(.L_x_72) ;  /* 0x0000000000580947 */ /* 0x000fea0003800000 */
[----:B------:R-:W1:Y:S02]  /*40b0*/  LDS R0, [UR8+0x18] ;  /* 0x00001808ff007984 */ /* 0x000e640008000800 */
[----:B-1----:R-:W-:-:S04]  /*40c0*/  LOP3.LUT R0, R0, UR4, RZ, 0xc0, !PT ;  /* 0x0000000400007c12 */ /* 0x002fc8000f8ec0ff */
[----:B------:R-:W-:-:S13]  /*40d0*/  ISETP.NE.AND P0, PT, R0, UR4, PT ;  /* 0x0000000400007c0c */ /* 0x000fda000bf05270 */
[----:B------:R-:W-:Y:S05]  /*40e0*/  @P0 BRA `(.L_x_73) ;  /* 0x00000000003c0947 */ /* 0x000fea0003800000 */
[----:B------:R-:W1:Y:S01]  /*40f0*/  S2R R2, SR_LANEID ;  /* 0x0000000000027919 */ /* 0x000e620000000000 */
[----:B------:R-:W-:Y:S01]  /*4100*/  ULOP3.LUT UR5, URZ, UR5, URZ, 0x33, !UPT ;  /* 0x00000005ff057292 */ /* 0x000fe2000f8e33ff */
[----:B------:R-:W-:Y:S01]  /*4110*/  LOP3.LUT R4, RZ, UR4, RZ, 0x33, !PT ;  /* 0x00000004ff047c12 */ /* 0x000fe2000f8e33ff */
[----:B------:R-:W-:Y:S02]  /*4120*/  VOTEU.ANY UR4, UPT, PT ;  /* 0x0000000000047886 */ /* 0x000fe400038e0100 */
[----:B------:R-:W-:Y:S01]  /*4130*/  UFLO.U32 UR4, UR4 ;  /* 0x00000004000472bd */ /* 0x000fe200080e0000 */
[----:B------:R-:W2:Y:S01]  /*4140*/  REDUX UR6, R4 ;  /* 0x00000000040673c4 */ /* 0x000ea20000000000 */
[----:B------:R-:W-:-:S06]  /*4150*/  IMAD.U32 R0, RZ, RZ, UR5 ;  /* 0x00000005ff007e24 */ /* 0x000fcc000f8e00ff */
[----:B------:R4:W-:Y:S01]  /*4160*/  UTCATOMSWS.AND URZ, UR5 ;  /* 0x0000000500ff79e3 */ /* 0x0009e20008000000 */
[----:B------:R-:W3:Y:S01]  /*4170*/  REDUX UR7, R0 ;  /* 0x00000000000773c4 */ /* 0x000ee20000000000 */
[----:B-1----:R-:W-:Y:S01]  /*4180*/  ISETP.EQ.U32.AND P0, PT, R2, UR4, PT ;  /* 0x0000000402007c0c */ /* 0x002fe2000bf02070 */
[----:B--2---:R-:W-:Y:S01]  /*4190*/  IMAD.U32 R2, RZ, RZ, UR6 ;  /* 0x00000006ff027e24 */ /* 0x004fe2000f8e00ff */
[----:B---3--:R-:W-:-:S11]  /*41a0*/  MOV R3, UR7 ;  /* 0x0000000700037c02 */ /* 0x008fd60008000f00 */
[----:B------:R4:W-:Y:S04]  /*41b0*/  @P0 ATOMS.AND RZ, [UR8+0x14], R3 ;  /* 0x00001403ffff098c */ /* 0x0009e8000a800008 */
[----:B------:R4:W-:Y:S01]  /*41c0*/  @P0 ATOMS.AND RZ, [UR8+0x18], R2 ;  /* 0x00001802ffff098c */ /* 0x0009e2000a800008 */
[----:B------:R-:W-:Y:S05]  /*41d0*/  BRA `(.L_x_74) ;  /* 0x0000000000147947 */ /* 0x000fea0003800000 */
.L_x_73:
[----:B------:R-:W-:Y:S02]  /*41e0*/  MOV R2, 0x4200 ;  /* 0x0000420000027802 */ /* 0x000fe40000000f00 */
[----:B---3-5:R-:W-:Y:S05]  /*41f0*/  CALL.REL.NOINC `($__internal_0_$__cuda_sm10x_tcgen05_guardrail_trap_col_being_dealloced_not_returned_by_alloc) ;  /* 0x0000006400307944 */ /* 0x028fea0003c00000 */
[----:B------:R-:W-:Y:S05]  /*4200*/  BRA `(.L_x_74) ;  /* 0x0000000000087947 */ /* 0x000fea0003800000 */
.L_x_72:
[----:B------:R-:W-:Y:S02]  /*4210*/  MOV R2, 0x4230 ;  /* 0x0000423000027802 */ /* 0x000fe40000000f00 */
[----:B---3-5:R-:W-:Y:S05]  /*4220*/  CALL.REL.NOINC `($__internal_2_$__cuda_sm10x_tcgen05_guardrail_trap_unallocated_columns_being_dealloced) ;  /* 0x00000064003c7944 */ /* 0x028fea0003c00000 */
.L_x_74:
[----:B------:R-:W-:Y:S01]  /*4230*/  NOP ;  /* 0x0000000000007918 */ /* 0x000fe20000000000 */
[----:B----4-:R-:W-:Y:S05]  /*4240*/  EXIT ;  /* 0x000000000000794d */ /* 0x010fea0003800000 */
.L_x_56:
[----:B------:R-:W-:-:S09]  /*4250*/  UISETP.NE.OR UP0, UPT, UR21, 0x3, !UP3 ;  /* 0x000000031500788c */ /* 0x000fd2000df05670 */
[----:B------:R-:W-:Y:S05]  /*4260*/  BRA.U UP0, `(.L_x_75) ;  /* 0x0000001100547547 */ /* 0x000fea000b800000 */
[----:B------:R-:W1:Y:S01]  /*4270*/  S2UR UR10, SR_CgaCtaId ;  /* 0x00000000000a79c3 */ /* 0x000e620000008800 */
[----:B------:R-:W2:Y:S01]  /*4280*/  LDCU UR31, c[0x0][0x370] ;  /* 0x00006e00ff1f77ac */ /* 0x000ea20008000800 */
[----:B------:R-:W-:Y:S02]  /*4290*/  HFMA2 R13, -RZ, RZ, 0, 0 ;  /* 0x00000000ff0d7431 */ /* 0x000fe400000001ff */
[----:B------:R-:W-:Y:S01]  /*42a0*/  IMAD.MOV.U32 R15, RZ, RZ, 0x1 ;  /* 0x00000001ff0f7424 */ /* 0x000fe200078e00ff */
[----:B------:R-:W-:Y:S01]  /*42b0*/  MOV R7, 0x1000 ;  /* 0x0000100000077802 */ /* 0x000fe20000000f00 */
[----:B------:R-:W2:Y:S01]  /*42c0*/  LDCU.128 UR44, c[0x0][0xb10] ;  /* 0x00016200ff2c77ac */ /* 0x000ea20008000c00 */
[----:B------:R-:W-:Y:S01]  /*42d0*/  IMAD.MOV.U32 R14, RZ, RZ, RZ ;  /* 0x000000ffff0e7224 */ /* 0x000fe200078e00ff */
[----:B------:R-:W3:Y:S01]  /*42e0*/  LDC.64 R16, c[0x0][0x348] ;  /* 0x0000d200ff107b82 */ /* 0x000ee20000000a00 */
[----:B------:R-:W4:Y:S01]  /*42f0*/  LDCU UR30, c[0x0][0x374] ;  /* 0x00006e80ff1e77ac */ /* 0x000f220008000800 */
[----:B------:R-:W1:Y:S06]  /*4300*/  LDCU UR15, c[0x0][0xb0c] ;  /* 0x00016180ff0f77ac */ /* 0x000e6c0008000800 */
[----:B------:R-:W3:Y:S01]  /*4310*/  LDC.64 R2, c[0x0][0x888] ;  /* 0x00022200ff027b82 */ /* 0x000ee20000000a00 */
[----:B------:R-:W3:Y:S01]  /*4320*/  LDCU UR49, c[0x0][0xb20] ;  /* 0x00016400ff3177ac */ /* 0x000ee20008000800 */
[----:B------:R-:W3:Y:S06]  /*4330*/  LDCU UR4, c[0x0][0xb30] ;  /* 0x00016600ff0477ac */ /* 0x000eec0008000800 */
[----:B------:R-:W3:Y:S01]  /*4340*/  LDC.64 R4, c[0x0][0x890] ;  /* 0x00022400ff047b82 */ /* 0x000ee20000000a00 */
[----:B------:R-:W-:Y:S01]  /*4350*/  UMOV UR21, 0x400 ;  /* 0x0000040000157882 */ /* 0x000fe20000000000 */
[----:B--2---:R-:W-:-:S02]  /*4360*/  UIMAD.WIDE.U32 UR6, UR31, UR44, URZ ;  /* 0x0000002c1f0672a5 */ /* 0x004fc4000f8e00ff */
[----:B----4-:R-:W-:Y:S02]  /*4370*/  UIMAD.WIDE.U32 UR8, UR30, UR47, URZ ;  /* 0x0000002f1e0872a5 */ /* 0x010fe4000f8e00ff */
[----:B-1----:R-:W-:Y:S02]  /*4380*/  ULEA UR21, UR10, UR21, 0x18 ;  /* 0x000000150a157291 */ /* 0x002fe4000f8ec0ff */
[----:B------:R-:W-:Y:S02]  /*4390*/  UPLOP3.LUT UP3, UPT, UPT, UPT, UPT, 0x40, 0x4 ;  /* 0x000000000004789c */ /* 0x000fe40003f6e870 */
[----:B------:R-:W-:Y:S02]  /*43a0*/  UIADD3 UR37, UPT, UPT, UR21, 0x68, URZ ;  /* 0x0000006815257890 */ /* 0x000fe4000fffe0ff */
[----:B------:R-:W-:Y:S02]  /*43b0*/  UIADD3 UR33, UPT, UPT, UR21, 0x50, URZ ;  /* 0x0000005015217890 */ /* 0x000fe4000fffe0ff */
[----:B------:R-:W-:-:S02]  /*43c0*/  UIADD3 UR25, UPT, UPT, UR21, 0x58, URZ ;  /* 0x0000005815197890 */ /* 0x000fc4000fffe0ff */
[----:B------:R-:W-:Y:S01]  /*43d0*/  UIADD3 UR17, UPT, UPT, UR21, 0x60, URZ ;  /* 0x0000006015117890 */ /* 0x000fe2000fffe0ff */
[----:B------:R-:W-:Y:S01]  /*43e0*/  UMOV UR6, UR7 ;  /* 0x0000000700067c82 */ /* 0x000fe20008000000 */
[----:B------:R-:W-:Y:S01]  /*43f0*/  UMOV UR41, UR9 ;  /* 0x0000000900297c82 */ /* 0x000fe20008000000 */
[----:B------:R-:W-:Y:S02]  /*4400*/  UISETP.GE.AND UP0, UPT, UR42, 0x1, UPT ;  /* 0x000000012a00788c */ /* 0x000fe4000bf06270 */
[----:B------:R-:W-:Y:S01]  /*4410*/  UISETP.NE.AND UP4, UPT, UR42, 0x1, UPT ;  /* 0x000000012a00788c */ /* 0x000fe2000bf85270 */
[----:B------:R-:W1:Y:S01]  /*4420*/  LDCU.64 UR22, c[0x0][0xb28] ;  /* 0x00016500ff1677ac */ /* 0x000e620008000a00 */
[----:B------:R-:W-:Y:S02]  /*4430*/  UISETP.NE.AND UP6, UPT, UR15, 0x1, UPT ;  /* 0x000000010f00788c */ /* 0x000fe4000bfc5270 */
[----:B------:R-:W-:Y:S02]  /*4440*/  UISETP.NE.AND UP5, UPT, UR46, 0x1, UPT ;  /* 0x000000012e00788c */ /* 0x000fe4000bfa5270 */
[----:B------:R-:W-:-:S02]  /*4450*/  UPRMT UR37, UR10, 0x654, UR37 ;  /* 0x000006540a257896 */ /* 0x000fc40008000025 */
[----:B------:R-:W-:Y:S02]  /*4460*/  USHF.R.U32.HI UR43, URZ, UR45, UR6 ;  /* 0x0000002dff2b7299 */ /* 0x000fe40008011606 */
[----:B------:R-:W-:Y:S02]  /*4470*/  UPRMT UR40, UR10, 0x654, UR33 ;  /* 0x000006540a287896 */ /* 0x000fe40008000021 */
[----:B------:R-:W-:Y:S02]  /*4480*/  UPRMT UR39, UR10, 0x654, UR25 ;  /* 0x000006540a277896 */ /* 0x000fe40008000019 */
[----:B------:R-:W-:Y:S02]  /*4490*/  UPRMT UR38, UR10, 0x654, UR17 ;  /* 0x000006540a267896 */ /* 0x000fe40008000011 */
[----:B---3--:R-:W-:Y:S02]  /*44a0*/  USHF.R.U32.HI UR41, URZ, UR49, UR41 ;  /* 0x00000031ff297299 */ /* 0x008fe40008011629 */
[----:B------:R-:W-:-:S11]  /*44b0*/  UISETP.NE.AND UP2, UPT, UR4, 0x1, UPT ;  /* 0x000000010400788c */ /* 0x000fd6000bf45270 */
.L_x_86:
[C---:B------:R-:W-:Y:S02]  /*44c0*/  LEA R12, R14.reuse, UR21, 0x3 ;  /* 0x000000150e0c7c11 */ /* 0x040fe4000f8e18ff */
[----:B------:R-:W-:Y:S02]  /*44d0*/  SHF.L.U32 R9, R13, 0x1f, RZ ;  /* 0x0000001f0d097819 */ /* 0x000fe400000006ff */
[----:B------:R-:W-:Y:S02]  /*44e0*/  LEA R10, R14, UR21, 0x4 ;  /* 0x000000150e0a7c11 */ /* 0x000fe4000f8e20ff */
[----:B--2---:R-:W2:Y:S02]  /*44f0*/  SYNCS.PHASECHK.TRANS64.TRYWAIT P0, [R12+URZ+0xa0], R9 ;  /* 0x0000a0090c0075a7 */ /* 0x004ea400080011ff */
[----:B--2---:R-:W-:Y:S05]  /*4500*/  @!P0 BRA `(.L_x_76) ;  /* 0x0000005c00208947 */ /* 0x004fea0003800000 */
.L_x_162:
[----:B--2---:R-:W2:Y:S01]  /*4510*/  LDS.128 R8, [R10+0x130] ;  /* 0x000130000a087984 */ /* 0x004ea20000000c00 */
[----:B------:R-:W-:Y:S01]  /*4520*/  UISETP.GE.AND UP0, UPT, UR42, 0x1, UPT ;  /* 0x000000012a00788c */ /* 0x000fe2000bf06270 */
[----:B------:R-:W-:Y:S01]  /*4530*/  @!PT LDS RZ, [RZ] ;  /* 0x00000000fffff984 */ /* 0x000fe20000000800 */
[----:B------:R-:W-:Y:S01]  /*4540*/  @!PT LDS RZ, [RZ] ;  /* 0x00000000fffff984 */ /* 0x000fe20000000800 */
[----:B------:R-:W-:Y:S01]  /*4550*/  @!PT LDS RZ, [RZ] ;  /* 0x00000000fffff984 */ /* 0x000fe20000000800 */
[----:B------:R-:W-:Y:S01]  /*4560*/  @!PT LDS RZ, [RZ] ;  /* 0x00000000fffff984 */ /* 0x000fe20000000800 */
[----:B------:R3:W-:Y:S06]  /*4570*/  MEMBAR.ALL.CTA ;  /* 0x0000000000007992 */ /* 0x0007ec0000008000 */
[----:B---3--:R-:W3:Y:S01]  /*4580*/  FENCE.VIEW.ASYNC.S ;  /* 0x00000000000073c6 */ /* 0x008ee20000000000 */
[----:B--2---:R-:W-:Y:S11]  /*4590*/  LOP3.LUT P0, RZ, R10, 0x1, RZ, 0xc0, !PT ;  /* 0x000000010aff7812 */ /* 0x004ff6000780c0ff */
[----:B------:R-:W-:Y:S02]  /*45a0*/  @!UPT UIADD3 URZ, UPT, UPT, URZ, URZ, URZ ;  /* 0x000000fffffff290 */ /* 0x000fe4000fffe0ff */
[----:B---3--:R-:W-:Y:S01]  /*45b0*/  VOTEU.ANY UP1, P0 ;  /* 0x0000000000ff7886 */ /* 0x008fe20000020100 */
[----:B------:R-:W-:Y:S11]  /*45c0*/  PLOP3.LUT P0, PT, PT, PT, UP1, 0x80, 0x8 ;  /* 0x000000000008781c */ /* 0x000ff60003f0f018 */
[----:B------:R-:W-:Y:S02]  /*45d0*/  @!UPT UIADD3 URZ, UPT, UPT, URZ, URZ, URZ ;  /* 0x000000fffffff290 */ /* 0x000fe4000fffe0ff */
[----:B------:R-:W-:Y:S02]  /*45e0*/  @P0 SHF.R.U32.HI R0, RZ, 0x10, R9 ;  /* 0x00000010ff000819 */ /* 0x000fe40000011609 */
[----:B------:R-:W-:Y:S02]  /*45f0*/  @P0 MOV R6, R8 ;  /* 0x0000000800060202 */ /* 0x000fe40000000f00 */
[----:B------:R-:W-:Y:S01]  /*4600*/  @P0 R2UR UR4, R0 ;  /* 0x00000000000402ca */ /* 0x000fe200000e0000 */
[----:B------:R-:W-:Y:S01]  /*4610*/  VIADD R0, R12, 0xb0 ;  /* 0x000000b00c007836 */ /* 0x000fe20000000000 */
[----:B------:R-:W-:Y:S02]  /*4620*/  @P0 LOP3.LUT R8, R9, 0xffff, RZ, 0xc0, !PT ;  /* 0x0000ffff09080812 */ /* 0x000fe400078ec0ff */
[----:B------:R-:W-:Y:S02]  /*4630*/  @P0 R2UR UR6, R6 ;  /* 0x00000000060602ca */ /* 0x000fe400000e0000 */
[----:B------:R-:W-:Y:S02]  /*4640*/  PRMT R0, RZ, 0x654, R0 ;  /* 0x00000654ff007816 */ /* 0x000fe40000000000 */
[----:B------:R-:W-:Y:S02]  /*4650*/  @P0 R2UR UR5, R8 ;  /* 0x00000000080502ca */ /* 0x000fe400000e0000 */
[----:B------:R2:W-:Y:S03]  /*4660*/  SYNCS.ARRIVE.TRANS64.RED.A1T0 RZ, [R0+URZ], RZ ;  /* 0x000000ff00ff79a7 */ /* 0x0005e600081004ff */
[----:B------:R-:W-:Y:S04]  /*4670*/  @UP1 UMOV UR29, UR4 ;  /* 0x00000004001d1c82 */ /* 0x000fe80008000000 */
[----:B------:R-:W-:Y:S04]  /*4680*/  @UP1 UMOV UR14, UR6 ;  /* 0x00000006000e1c82 */ /* 0x000fe80008000000 */
[----:B------:R-:W-:Y:S01]  /*4690*/  @UP1 UMOV UR13, UR5 ;  /* 0x00000005000d1c82 */ /* 0x000fe20008000000 */
[----:B------:R-:W-:Y:S05]  /*46a0*/  BRA.U !UP0, `(.L_x_77) ;  /* 0x0000000108a47547 */ /* 0x000fea000b800000 */
[----:B------:R-:W-:Y:S02]  /*46b0*/  UIMAD.WIDE.U32 UR18, UR13, UR47, URZ ;  /* 0x0000002f0d1272a5 */ /* 0x000fe4000f8e00ff */
[----:B------:R-:W-:Y:S02]  /*46c0*/  UIMAD.WIDE.U32 UR26, UR14, UR44, URZ ;  /* 0x0000002c0e1a72a5 */ /* 0x000fe4000f8e00ff */
[----:B------:R-:W-:Y:S02]  /*46d0*/  USEL UR4, UR30, UR41, !UP5 ;  /* 0x000000291e047287 */ /* 0x000fe4000e800000 */
[----:B------:R-:W-:Y:S02]  /*46e0*/  USEL UR7, UR31, UR43, !UP6 ;  /* 0x0000002b1f077287 */ /* 0x000fe4000f000000 */
[----:B-1----:R-:W-:Y:S02]  /*46f0*/  UIMAD.WIDE.U32 UR8, UR4, UR22, URZ ;  /* 0x00000016040872a5 */ /* 0x002fe4000f8e00ff */
[----:B------:R-:W-:Y:S01]  /*4700*/  UIMAD.WIDE.U32 UR10, UR7, UR22, URZ ;  /* 0x00000016070a72a5 */ /* 0x000fe2000f8e00ff */
[----:B------:R-:W-:Y:S02]  /*4710*/  UMOV UR5, UR19 ;  /* 0x0000001300057c82 */ /* 0x000fe40008000000 */
[----:B------:R-:W-:Y:S03]  /*4720*/  USHF.R.U32.HI UR6, URZ, UR49, UR5 ;  /* 0x00000031ff067299 */ /* 0x000fe60008011605 */
[----:B------:R-:W-:Y:S01]  /*4730*/  UMOV UR5, UR27 ;  /* 0x0000001b00057c82 */ /* 0x000fe20008000000 */
[----:B------:R-:W-:Y:S02]  /*4740*/  USEL UR6, UR13, UR6, !UP5 ;  /* 0x000000060d067287 */ /* 0x000fe4000e800000 */
[----:B------:R-:W-:Y:S03]  /*4750*/  USHF.R.U32.HI UR12, URZ, UR45, UR5 ;  /* 0x0000002dff0c7299 */ /* 0x000fe60008011605 */
[----:B------:R-:W-:Y:S02]  /*4760*/  UMOV UR5, UR9 ;  /* 0x0000000900057c82 */ /* 0x000fe40008000000 */
[----:B------:R-:W-:Y:S03]  /*4770*/  @UP4 USHF.R.U32.HI UR4, URZ, UR23, UR5 ;  /* 0x00000017ff044299 */ /* 0x000fe60008011605 */
[----:B------:R-:W-:Y:S01]  /*4780*/  UMOV UR5, UR11 ;  /* 0x0000000b00057c82 */ /* 0x000fe20008000000 */
[----:B------:R-:W-:Y:S02]  /*4790*/  UIMAD UR4, UR42, UR4, URZ ;  /* 0x000000042a0472a4 */ /* 0x000fe4000f8e02ff */
[----:B------:R-:W-:Y:S02]  /*47a0*/  @UP4 USHF.R.U32.HI UR7, URZ, UR23, UR5 ;  /* 0x00000017ff074299 */ /* 0x000fe40008011605 */
[----:B------:R-:W-:Y:S02]  /*47b0*/  UIMAD.WIDE.U32 UR10, UR6, UR22, URZ ;  /* 0x00000016060a72a5 */ /* 0x000fe4000f8e00ff */
[----:B------:R-:W-:Y:S02]  /*47c0*/  USEL UR5, UR14, UR12, !UP6 ;  /* 0x0000000c0e057287 */ /* 0x000fe4000f000000 */
[----:B------:R-:W-:Y:S02]  /*47d0*/  UIMAD UR8, UR42, UR7, URZ ;  /* 0x000000072a0872a4 */ /* 0x000fe4000f8e02ff */
[----:B------:R-:W-:Y:S03]  /*47e0*/  UISETP.GE.AND UP0, UPT, UR6, UR4, UPT ;  /* 0x000000040600728c */ /* 0x000fe6000bf06270 */
[----:B------:R-:W-:Y:S01]  /*47f0*/  UMOV UR4, UR11 ;  /* 0x0000000b00047c82 */ /* 0x000fe20008000000 */
[----:B------:R-:W-:Y:S02]  /*4800*/  UISETP.GE.OR UP0, UPT, UR5, UR8, UP0 ;  /* 0x000000080500728c */ /* 0x000fe40008706670 */
[----:B------:R-:W-:Y:S02]  /*4810*/  USHF.R.U32.HI UR4, URZ, UR23, UR4 ;  /* 0x00000017ff047299 */ /* 0x000fe40008011604 */
[----:B------:R-:W-:Y:S02]  /*4820*/  UIMAD.WIDE.U32 UR8, UR5, UR22, URZ ;  /* 0x00000016050872a5 */ /* 0x000fe4000f8e00ff */
[----:B------:R-:W-:Y:S04]  /*4830*/  USEL UR10, UR6, UR4, !UP4 ;  /* 0x00000004060a7287 */ /* 0x000fe8000e000000 */
[----:B------:R-:W-:Y:S01]  /*4840*/  UIADD3 UR11, UPT, UPT, -UR10, URZ, URZ ;  /* 0x000000ff0a0b7290 */ /* 0x000fe2000fffe1ff */
[----:B------:R-:W-:Y:S02]  /*4850*/  @!UP0 UMOV UR4, UR9 ;  /* 0x0000000900048c82 */ /* 0x000fe40008000000 */
[----:B------:R-:W-:Y:S02]  /*4860*/  @!UP0 USHF.R.U32.HI UR4, URZ, UR23, UR4 ;  /* 0x00000017ff048299 */ /* 0x000fe40008011604 */
[----:B------:R-:W-:Y:S02]  /*4870*/  UIMAD UR8, UR42, UR11, UR6 ;  /* 0x0000000b2a0872a4 */ /* 0x000fe4000f8e0206 */
[----:B------:R-:W-:Y:S04]  /*4880*/  @!UP0 USEL UR4, UR5, UR4, !UP4 ;  /* 0x0000000405048287 */ /* 0x000fe8000e000000 */
[----:B------:R-:W-:Y:S02]  /*4890*/  @!UP0 UIMAD UR8, UR7, UR8, UR4 ;  /* 0x00000008070882a4 */ /* 0x000fe4000f8e0204 */
[----:B------:R-:W-:Y:S02]  /*48a0*/  @!UP0 UIADD3 UR9, UPT, UPT, UR10, -UR4, URZ ;  /* 0x800000040a098290 */ /* 0x000fe4000fffe0ff */
[----:B------:R-:W-:Y:S02]  /*48b0*/  UIADD3 UR4, UPT, UPT, -UR5, URZ, URZ ;  /* 0x000000ff05047290 */ /* 0x000fe4000fffe1ff */
[----:B------:R-:W-:Y:S02]  /*48c0*/  UIADD3 UR7, UPT, UPT, -UR6, URZ, URZ ;  /* 0x000000ff06077290 */ /* 0x000fe4000fffe1ff */
[----:B------:R-:W-:Y:S02]  /*48d0*/  @!UP0 UIMAD UR6, UR9, UR42, UR5 ;  /* 0x0000002a090682a4 */ /* 0x000fe4000f8e0205 */
[----:B------:R-:W-:Y:S02]  /*48e0*/  UIMAD UR14, UR15, UR4, UR14 ;  /* 0x000000040f0e72a4 */ /* 0x000fe4000f8e020e */
[----:B------:R-:W-:Y:S01]  /*48f0*/  UIMAD UR13, UR46, UR7, UR13 ;  /* 0x000000072e0d72a4 */ /* 0x000fe2000f8e020d */
[----:B------:R-:W-:Y:S02]  /*4900*/  @!UP0 UMOV UR5, UR8 ;  /* 0x0000000800058c82 */ /* 0x000fe40008000000 */
[----:B------:R-:W-:Y:S02]  /*4910*/  UIMAD UR14, UR5, UR15, UR14 ;  /* 0x0000000f050e72a4 */ /* 0x000fe4000f8e020e */
[----:B------:R-:W-:Y:S11]  /*4920*/  UIMAD UR13, UR6, UR46, UR13 ;  /* 0x0000002e060d72a4 */ /* 0x000ff6000f8e020d */
[----:B------:R-:W-:Y:S01]  /*4930*/  @!UPT UIADD3 URZ, UPT, UPT, URZ, URZ, URZ ;  /* 0x000000fffffff290 */ /* 0x000fe2000fffe0ff */
.L_x_77:
[----:B------:R-:W3:Y:S01]  /*4940*/  @!UP2 LDCU.128 UR8, c[0x0][0xb10] ;  /* 0x00016200ff08a7ac */ /* 0x000ee20008000c00 */
[C---:B------:R-:W-:Y:S02]  /*4950*/  ISETP.NE.U32.AND P1, PT, R4.reuse, RZ, PT ;  /* 0x000000ff0400720c */ /* 0x040fe40003f25070 */
[----:B------:R-:W-:Y:S02]  /*4960*/  ISETP.NE.U32.AND P0, PT, R4, RZ, PT ;  /* 0x000000ff0400720c */ /* 0x000fe40003f05070 */
[C---:B------:R-:W-:Y:S02]  /*4970*/  ISETP.NE.AND.EX P1, PT, R5.reuse, RZ, PT, P1 ;  /* 0x000000ff0500720c */ /* 0x040fe40003f25310 */
[----:B------:R-:W-:Y:S01]  /*4980*/  ISETP.NE.AND.EX P0, PT, R5, RZ, PT, P0 ;  /* 0x000000ff0500720c */ /* 0x000fe20003f05300 */
[----:B------:R-:W4:Y:S01]  /*4990*/  @!UP2 LDCU UR5, c[0x0][0xb0c] ;  /* 0x00016180ff05a7ac */ /* 0x000f220008000800 */
[----:B------:R-:W-:Y:S01]  /*49a0*/  SHF.L.U32 R9, R15, 0x1f, RZ ;  /* 0x0000001f0f097819 */ /* 0x000fe200000006ff */
[----:B------:R-:W-:Y:S02]  /*49b0*/  USHF.L.U32 UR35, UR16, 0x6, URZ ;  /* 0x0000000610237899 */ /* 0x000fe400080006ff */
[----:B------:R-:W-:Y:S02]  /*49c0*/  USHF.L.U32 UR34, UR20, 0x8, URZ ;  /* 0x0000000814227899 */ /* 0x000fe400080006ff */
[----:B---3--:R-:W-:Y:S07]  /*49d0*/  UIMAD.WIDE.U32 UR6, UR14, UR8, URZ ;  /* 0x000000080e0672a5 */ /* 0x008fee000f8e00ff */
[----:B------:R-:W-:Y:S01]  /*49e0*/  @!UP2 UMOV UR4, UR7 ;  /* 0x000000070004ac82 */ /* 0x000fe20008000000 */
[----:B----4-:R-:W-:Y:S02]  /*49f0*/  @!UP2 UISETP.NE.AND UP0, UPT, UR5, 0x1, UPT ;  /* 0x000000010500a88c */ /* 0x010fe4000bf05270 */
[----:B------:R-:W-:Y:S02]  /*4a00*/  @!UP2 USHF.R.U32.HI UR4, URZ, UR9, UR4 ;  /* 0x00000009ff04a299 */ /* 0x000fe40008011604 */
[----:B------:R-:W-:Y:S02]  /*4a10*/  UIMAD.WIDE.U32 UR6, UR13, UR11, URZ ;  /* 0x0000000b0d0672a5 */ /* 0x000fe4000f8e00ff */
[----:B------:R-:W-:Y:S02]  /*4a20*/  @!UP2 USEL UR8, UR14, UR4, !UP0 ;  /* 0x000000040e08a287 */ /* 0x000fe4000c000000 */
[----:B------:R-:W-:Y:S03]  /*4a30*/  @!UP2 UISETP.NE.AND UP0, UPT, UR10, 0x1, UPT ;  /* 0x000000010a00a88c */ /* 0x000fe6000bf05270 */
[----:B------:R-:W-:Y:S02]  /*4a40*/  @!UP2 UMOV UR6, UR7 ;  /* 0x000000070006ac82 */ /* 0x000fe40008000000 */
[----:B------:R-:W3:Y:S02]  /*4a50*/  @!UP2 LDCU UR4, c[0x0][0xb20] ;  /* 0x00016400ff04a7ac */ /* 0x000ee40008000800 */
[----:B---3--:R-:W-:Y:S04]  /*4a60*/  @!UP2 USHF.R.U32.HI UR6, URZ, UR4, UR6 ;  /* 0x00000004ff06a299 */ /* 0x008fe80008011606 */
[----:B------:R-:W-:Y:S04]  /*4a70*/  @!UP2 USEL UR6, UR13, UR6, !UP0 ;  /* 0x000000060d06a287 */ /* 0x000fe8000c000000 */
[----:B------:R-:W-:Y:S02]  /*4a80*/  @!UP2 UIADD3 UR4, UPT, UPT, -UR8, UR6, URZ ;  /* 0x000000060804a290 */ /* 0x000fe4000fffe1ff */
[----:B------:R-:W-:Y:S02]  /*4a90*/  @!UP2 UIADD3 UR6, UPT, UPT, UR8, -UR6, URZ ;  /* 0x800000060806a290 */ /* 0x000fe4000fffe0ff */
[----:B------:R-:W-:Y:S02]  /*4aa0*/  @!UP2 UIMAD UR14, UR4, UR5, UR14 ;  /* 0x00000005040ea2a4 */ /* 0x000fe4000f8e020e */
[----:B------:R-:W-:Y:S01]  /*4ab0*/  @!UP2 UIMAD UR13, UR6, UR10, UR13 ;  /* 0x0000000a060da2a4 */ /* 0x000fe2000f8e020d */
[----:B------:R-:W-:Y:S11]  /*4ac0*/  BRA.U UP3, `(.L_x_78) ;  /* 0x0000000103107547 */ /* 0x000ff6000b800000 */
[----:B--2---:R-:W-:Y:S04]  /*4ad0*/  MOV R0, UR48 ;  /* 0x0000003000007c02 */ /* 0x004fe80008000f00 */
[----:B------:R-:W-:Y:S04]  /*4ae0*/  SHF.L.U32 R11, R0, 0x1f, RZ ;  /* 0x0000001f000b7819 */ /* 0x000fe800000006ff */
[----:B------:R-:W2:Y:S02]  /*4af0*/  SYNCS.PHASECHK.TRANS64.TRYWAIT P2, [UR21+0x98], R11 ;  /* 0x0000980bff0075a7 */ /* 0x000ea40008041115 */
[----:B--2---:R-:W-:Y:S05]  /*4b00*/  @!P2 BRA `(.L_x_79) ;  /* 0x0000005400b4a947 */ /* 0x004fea0003800000 */
.L_x_78:
[----:B------:R-:W-:Y:S05]  /*4b10*/  @!P1 BRA `(.L_x_80) ;  /* 0x0000000000309947 */ /* 0x000fea0003800000 */
[----:B------:R-:W-:Y:S01]  /*4b20*/  ISETP.NE.U32.AND P1, PT, R2, RZ, PT ;  /* 0x000000ff0200720c */ /* 0x000fe20003f25070 */
[----:B------:R-:W3:Y:S01]  /*4b30*/  LDCU.64 UR4, c[0x0][0x358] ;  /* 0x00006b00ff0477ac */ /* 0x000ee20008000a00 */
[----:B------:R-:W-:Y:S02]  /*4b40*/  IMAD.MOV.U32 R89, RZ, RZ, 0x1 ;  /* 0x00000001ff597424 */ /* 0x000fe400078e00ff */
[----:B------:R-:W-:Y:S11]  /*4b50*/  ISETP.NE.AND.EX P1, PT, R3, RZ, PT, P1 ;  /* 0x000000ff0300720c */ /* 0x000ff60003f25310 */
[----:B------:R-:W-:Y:S02]  /*4b60*/  @!UPT UIADD3 URZ, UPT, UPT, URZ, URZ, URZ ;  /* 0x000000fffffff290 */ /* 0x000fe4000fffe0ff */
[----:B--2---:R-:W2:Y:S01]  /*4b70*/  @P1 LDC.64 R10, c[0x0][0x888] ;  /* 0x00022200ff0a1b82 */ /* 0x004ea20000000a00 */
[----:B------:R-:W-:Y:S04]  /*4b80*/  @P1 IMAD R0, R4, UR36, RZ ;  /* 0x0000002404001c24 */ /* 0x000fe8000f8e02ff */
[----:B--2---:R-:W-:Y:S04]  /*4b90*/  @P1 IMAD.WIDE R10, R0, 0x4, R10 ;  /* 0x00000004000a1825 */ /* 0x004fe800078e020a */
[----:B------:R-:W-:Y:S01]  /*4ba0*/  HFMA2 R0, -RZ, RZ, 0, 5.9604644775390625e-08 ;  /* 0x00000001ff007431 */ /* 0x000fe200000001ff */
[----:B---3-5:R3:W5:Y:S04]  /*4bb0*/  @P1 LDG.E R41, desc[UR4][R10.64] ;  /* 0x000000040a291981 */ /* 0x028768000c1e1900 */
[----:B------:R-:W-:Y:S01]  /*4bc0*/  @!P1 PRMT R89, R0, 0x7610, R89 ;  /* 0x0000761000599816 */ /* 0x000fe20000000059 */
[----:B---3--:R-:W4:Y:S06]  /*4bd0*/  @!P1 LDC R41, c[0x0][0x880] ;  /* 0x00022000ff299b82 */ /* 0x008f2c0000000800 */
.L_x_80:
[----:B----45:R-:W-:Y:S01]  /*4be0*/  @!P0 FSETP.EQ.AND P1, PT, R41, RZ, PT ;  /* 0x000000ff2900820b */ /* 0x030fe20003f22000 */
[----:B------:R-:W-:Y:S01]  /*4bf0*/  @!UPT UIADD3 URZ, UPT, UPT, URZ, URZ, URZ ;  /* 0x000000fffffff290 */ /* 0x000fe2000fffe0ff */
[----:B------:R-:W-:Y:S11]  /*4c00*/  @!P0 BRA `(.L_x_81) ;  /* 0x0000000000188947 */ /* 0x000ff60003800000 */
[----:B------:R-:W-:Y:S02]  /*4c10*/  LOP3.LUT P0, RZ, R89, 0xff, RZ, 0xc0, !PT ;  /* 0x000000ff59ff7812 */ /* 0x000fe4000780c0ff */
[----:B------:R-:W-:Y:S04]  /*4c20*/  ISETP.NE.U32.AND P1, PT, R2, RZ, PT ;  /* 0x000000ff0200720c */ /* 0x000fe80003f25070 */
[----:B------:R-:W-:Y:S04]  /*4c30*/  ISETP.NE.AND.EX P1, PT, R3, RZ, PT, P1 ;  /* 0x000000ff0300720c */ /* 0x000fe80003f25310 */
[----:B------:R-:W-:Y:S03]  /*4c40*/  PLOP3.LUT P1, PT, P1, PT, PT, 0x8, 0x80 ;  /* 0x000000000080781c */ /* 0x000fe60000f2e170 */
[----:B------:R-:W-:Y:S11]  /*4c50*/  @P0 FSETP.EQ.AND P1, PT, R41, RZ, PT ;  /* 0x000000ff2900020b */ /* 0x000ff60003f22000 */
[----:B------:R-:W-:Y:S02]  /*4c60*/  @!UPT UIADD3 URZ, UPT, UPT, URZ, URZ, URZ ;  /* 0x000000fffffff290 */ /* 0x000fe4000fffe0ff */
.L_x_81:
[----:B------:R-:W3:Y:S01]  /*4c70*/  SYNCS.PHASECHK.TRANS64.TRYWAIT P2, [UR21+0x70], R9 ;  /* 0x00007009ff0075a7 */ /* 0x000ee20008041115 */
[----:B------:R-:W-:Y:S04]  /*4c80*/  ELECT P0, URZ, PT ;  /* 0x0000000000ff782f */ /* 0x000fe80003800000 */
[----:B------:R-:W-:Y:S11]  /*4c90*/  PLOP3.LUT P1, PT, P1, P0, PT, 0xf2, 0x2f ;  /* 0x00000000002f781c */ /* 0x000ff60000f21e72 */
[----:B------:R-:W-:Y:S02]  /*4ca0*/  @!UPT UIADD3 URZ, UPT, UPT, URZ, URZ, URZ ;  /* 0x000000fffffff290 */ /* 0x000fe4000fffe0ff */
[----:B------:R-:W-:Y:S05]  /*4cb0*/  @!P1 IADD3 R8, P0, PT, R16, 0x580, RZ ;  /* 0x0000058010089810 */ /* 0x000fea0007f1e0ff */
[----:B------:R-:W-:Y:S01]  /*4cc0*/  @!P1 IMAD.X R6, RZ, RZ, R17, P0 ;  /* 0x000000ffff069224 */ /* 0x000fe200000e0611 */
[----:B---3--:R-:W-:Y:S07]  /*4cd0*/  @!P2 BRA `(.L_x_82) ;  /* 0x000000540058a947 */ /* 0x008fee0003800000 */
.L_x_165:
[----:B------:R-:W-:Y:S01]  /*4ce0*/  @!P1 R2UR UR5, R8 ;  /* 0x00000000080592ca */ /* 0x000fe200000e0000 */
[----:B------:R-:W-:Y:S01]  /*4cf0*/  VOTEU.ALL UP0, P1 ;  /* 0x0000000000ff7886 */ /* 0x000fe20000800000 */
[----:B------:R-:W-:Y:S01]  /*4d00*/  @!P1 R2UR UR4, R6 ;  /* 0x00000000060492ca */ /* 0x000fe200000e0000 */
[----:B--2---:R-:W-:Y:S01]  /*4d10*/  @!P1 IMAD.MOV.U32 R0, RZ, RZ, 0x1000 ;  /* 0x00001000ff009424 */ /* 0x004fe200078e00ff */
[----:B------:R-:W-:Y:S01]  /*4d20*/  UMOV UR6, 0x0 ;  /* 0x0000000000067882 */ /* 0x000fe20000000000 */
[----:B------:R-:W-:Y:S01]  /*4d30*/  UMOV UR7, 0x10000000 ;  /* 0x1000000000077882 */ /* 0x000fe20000000000 */
[----:B------:R-:W-:Y:S01]  /*4d40*/  @!UP0 UIADD3 UR32, UPT, UPT, UR21, 0x200, URZ ;  /* 0x0000020015208890 */ /* 0x000fe2000fffe0ff */
[----:B------:R-:W-:Y:S01]  /*4d50*/  @!P1 IADD3 R8, P0, PT, R16, 0x580, RZ ;  /* 0x0000058010089810 */ /* 0x000fe20007f1e0ff */
[----:B------:R-:W-:Y:S04]  /*4d60*/  VOTEU.ALL UP0, P1 ;  /* 0x0000000000ff7886 */ /* 0x000fe80000800000 */
[----:B------:R-:W-:Y:S02]  /*4d70*/  @!P1 IMAD.X R6, RZ, RZ, R17, P0 ;  /* 0x000000ffff069224 */ /* 0x000fe400000e0611 */
[----:B------:R-:W-:Y:S02]  /*4d80*/  IMAD.U32 R10, RZ, RZ, UR5 ;  /* 0x00000005ff0a7e24 */ /* 0x000fe4000f8e00ff */
[----:B------:R-:W-:Y:S03]  /*4d90*/  IMAD.U32 R11, RZ, RZ, UR4 ;  /* 0x00000004ff0b7e24 */ /* 0x000fe6000f8e00ff */
[----:B------:R-:W-:Y:S02]  /*4da0*/  @!P1 R2UR UR4, R10 ;  /* 0x000000000a0492ca */ /* 0x000fe400000e0000 */
[----:B------:R-:W-:Y:S11]  /*4db0*/  @!P1 R2UR UR5, R11 ;  /* 0x000000000b0592ca */ /* 0x000ff600000e0000 */
[----:B------:R-:W-:Y:S02]  /*4dc0*/  @!UPT UIADD3 URZ, UPT, UPT, URZ, URZ, URZ ;  /* 0x000000fffffff290 */ /* 0x000fe4000fffe0ff */
[----:B------:R2:W-:Y:S01]  /*4dd0*/  @!UP0 UTMALDG.3D [UR32], [UR4], desc[UR6] ;  /* 0x00000620040085b4 */ /* 0x0005e20008011000 */
[----:B------:R2:W-:Y:S01]  /*4de0*/  @!P1 SYNCS.ARRIVE.TRANS64.RED.A0TR RZ, [UR21+0x50], R0 ;  /* 0x00005000ffff99a7 */ /* 0x0005e20008300415 */
[----:B------:R-:W-:Y:S01]  /*4df0*/  SYNCS.ARRIVE.TRANS64.RED.A1T0 RZ, [UR40], RZ ;  /* 0x000000ffffff79a7 */ /* 0x000fe20008100428 */
[----:B------:R-:W3:Y:S02]  /*4e00*/  SYNCS.PHASECHK.TRANS64.TRYWAIT P2, [UR21+0x78], R9 ;  /* 0x00007809ff0075a7 */ /* 0x000ee40008041115 */
[----:B--23--:R-:W-:Y:S05]  /*4e10*/  @!P2 BRA `(.L_x_83) ;  /* 0x000000540020a947 */ /* 0x00cfea0003800000 */
.L_x_167:
        /* <DEDUP_REMOVED lines=8> */
[----:B------:R-:W-:Y:S01]  /*4ea0*/  @!UP0 UIADD3 UR24, UPT, UPT, UR21, 0x1200, URZ ;  /* 0x0000120015188890 */ /* 0x000fe2000fffe0ff */
[----:B------:R-:W-:Y:S01]  /*4eb0*/  VOTEU.ALL UP0, P1 ;  /* 0x0000000000ff7886 */ /* 0x000fe20000800000 */
[----:B------:R-:W-:Y:S01]  /*4ec0*/  UMOV UR27, UR35 ;  /* 0x00000023001b7c82 */ /* 0x000fe20008000000 */
[----:B------:R-:W-:Y:S02]  /*4ed0*/  UMOV UR28, UR36 ;  /* 0x00000024001c7c82 */ /* 0x000fe40008000000 */
[----:B------:R-:W-:Y:S02]  /*4ee0*/  IMAD.U32 R10, RZ, RZ, UR5 ;  /* 0x00000005ff0a7e24 */ /* 0x000fe4000f8e00ff */
[----:B------:R-:W-:Y:S02]  /*4ef0*/  IMAD.U32 R11, RZ, RZ, UR4 ;  /* 0x00000004ff0b7e24 */ /* 0x000fe4000f8e00ff */
[----:B------:R-:W-:Y:S01]  /*4f00*/  @!P1 IMAD.X R6, RZ, RZ, R17, P0 ;  /* 0x000000ffff069224 */ /* 0x000fe200000e0611 */
        /* <DEDUP_REMOVED lines=8> */
.L_x_169:
[----:B------:R-:W-:Y:S01]  /*4f90*/  @!P1 R2UR UR5, R8 ;  /* 0x00000000080592ca */ /* 0x000fe200000e0000 */
[----:B------:R-:W-:Y:S01]  /*4fa0*/  VOTEU.ALL UP0, P1 ;  /* 0x0000000000ff7886 */ /* 0x000fe20000800000 */
[----:B------:R-:W-:Y:S01]  /*4fb0*/  @!P1 R2UR UR4, R6 ;  /* 0x00000000060492ca */ /* 0x000fe200000e0000 */
[----:B--2---:R-:W-:Y:S01]  /*4fc0*/  @!P1 IMAD.MOV.U32 R0, RZ, RZ, 0x1000 ;  /* 0x00001000ff009424 */ /* 0x004fe200078e00ff */
[----:B------:R-:W-:Y:S01]  /*4fd0*/  UMOV UR6, 0x0 ;  /* 0x0000000000067882 */ /* 0x000fe20000000000 */
[----:B------:R-:W-:Y:S01]  /*4fe0*/  UMOV UR7, 0x10000000 ;  /* 0x1000000000077882 */ /* 0x000fe20000000000 */
[----:B------:R-:W-:Y:S01]  /*4ff0*/  @!UP0 UIADD3 UR18, UPT, UPT, UR34, 0x80, URZ ;  /* 0x0000008022128890 */ /* 0x000fe2000fffe0ff */
[----:B------:R-:W-:Y:S01]  /*5000*/  VIADD R14, R14, 0x1 ;  /* 0x000000010e0e7836 */ /* 0x000fe20000000000 */
[----:B------:R-:W-:Y:S01]  /*5010*/  @!UP0 UIADD3 UR16, UPT, UPT, UR21, 0x2200, URZ ;  /* 0x0000220015108890 */ /* 0x000fe2000fffe0ff */
[----:B------:R-:W-:Y:S01]  /*5020*/  VOTEU.ALL UP0, P1 ;  /* 0x0000000000ff7886 */ /* 0x000fe20000800000 */
[----:B------:R-:W-:Y:S01]  /*5030*/  UMOV UR19, UR35 ;  /* 0x0000002300137c82 */ /* 0x000fe20008000000 */
[----:B------:R-:W-:Y:S02]  /*5040*/  UMOV UR20, UR36 ;  /* 0x0000002400147c82 */ /* 0x000fe40008000000 */
        /* <DEDUP_REMOVED lines=10> */
.L_x_171:
[----:B------:R-:W-:Y:S01]  /*50f0*/  @!P1 IADD3 R6, P0, PT, R16, 0x580, RZ ;  /* 0x0000058010069810 */ /* 0x000fe20007f1e0ff */
[----:B------:R-:W-:Y:S01]  /*5100*/  VOTEU.ALL UP0, P1 ;  /* 0x0000000000ff7886 */ /* 0x000fe20000800000 */
[----:B------:R-:W-:Y:S01]  /*5110*/  UMOV UR6, 0x0 ;  /* 0x0000000000067882 */ /* 0x000fe20000000000 */
[----:B------:R-:W-:Y:S01]  /*5120*/  UMOV UR7, 0x10000000 ;  /* 0x1000000000077882 */ /* 0x000fe20000000000 */
[----:B------:R-:W-:Y:S01]  /*5130*/  @!P1 R2UR UR5, R6 ;  /* 0x00000000060592ca */ /* 0x000fe200000e0000 */
[----:B--2---:R-:W-:Y:S01]  /*5140*/  @!P1 IMAD.X R0, RZ, RZ, R17, P0 ;  /* 0x000000ffff009224 */ /* 0x004fe200000e0611 */
[----:B------:R-:W-:Y:S01]  /*5150*/  @!UP0 UIADD3 UR10, UPT, UPT, UR34, 0xc0, URZ ;  /* 0x000000c0220a8890 */ /* 0x000fe2000fffe0ff */
[----:B------:R-:W-:Y:S01]  /*5160*/  ISETP.NE.AND P0, PT, R14, 0x2, PT ;  /* 0x000000020e00780c */ /* 0x000fe20003f05270 */
[----:B------:R-:W-:Y:S01]  /*5170*/  @!UP0 UIADD3 UR8, UPT, UPT, UR21, 0x3200, URZ ;  /* 0x0000320015088890 */ /* 0x000fe2000fffe0ff */
[----:B------:R-:W-:Y:S01]  /*5180*/  LOP3.LUT R15, R15, 0x1, RZ, 0x3c, !PT ;  /* 0x000000010f0f7812 */ /* 0x000fe200078e3cff */
[----:B------:R-:W-:Y:S01]  /*5190*/  @!UP0 UIADD3 UR9, UPT, UPT, UR21, 0x68, URZ ;  /* 0x0000006815098890 */ /* 0x000fe2000fffe0ff */
[----:B------:R-:W-:Y:S01]  /*51a0*/  @!P1 R2UR UR4, R0 ;  /* 0x00000000000492ca */ /* 0x000fe200000e0000 */
[----:B------:R-:W-:Y:S01]  /*51b0*/  VOTEU.ALL UP0, P1 ;  /* 0x0000000000ff7886 */ /* 0x000fe20000800000 */
[----:B------:R-:W-:Y:S01]  /*51c0*/  UMOV UR11, UR35 ;  /* 0x00000023000b7c82 */ /* 0x000fe20008000000 */
[----:B------:R-:W-:Y:S01]  /*51d0*/  UMOV UR12, UR36 ;  /* 0x00000024000c7c82 */ /* 0x000fe20008000000 */
[----:B------:R-:W-:Y:S01]  /*51e0*/  SEL R0, RZ, 0x1, P0 ;  /* 0x00000001ff007807 */ /* 0x000fe20000000000 */
[----:B------:R-:W-:Y:S01]  /*51f0*/  UIADD3 UR20, UPT, UPT, UR13, UR62, URZ ;  /* 0x0000003e0d147290 */ /* 0x000fe2000fffe0ff */
[----:B------:R-:W-:Y:S01]  /*5200*/  IMAD.U32 R8, RZ, RZ, UR5 ;  /* 0x00000005ff087e24 */ /* 0x000fe2000f8e00ff */
[----:B------:R-:W-:Y:S01]  /*5210*/  SEL R14, R14, RZ, P0 ;  /* 0x000000ff0e0e7207 */ /* 0x000fe20000000000 */
[----:B------:R-:W-:Y:S01]  /*5220*/  UIADD3 UR16, UPT, UPT, UR14, UR59, URZ ;  /* 0x0000003b0e107290 */ /* 0x000fe2000fffe0ff */
[----:B------:R-:W-:Y:S01]  /*5230*/  LOP3.LUT R13, R13, R0, RZ, 0x3c, !PT ;  /* 0x000000000d0d7212 */ /* 0x000fe200078e3cff */
[----:B------:R-:W-:Y:S01]  /*5240*/  UPLOP3.LUT UP3, UPT, UPT, UPT, UPT, 0x80, 0x8 ;  /* 0x000000000008789c */ /* 0x000fe20003f6f070 */
[----:B------:R-:W-:Y:S02]  /*5250*/  UMOV UR36, UR29 ;  /* 0x0000001d00247c82 */ /* 0x000fe40008000000 */
[----:B------:R-:W-:Y:S01]  /*5260*/  IMAD.U32 R9, RZ, RZ, UR4 ;  /* 0x00000004ff097e24 */ /* 0x000fe2000f8e00ff */
[----:B------:R-:W-:Y:S04]  /*5270*/  @!P1 R2UR UR4, R8 ;  /* 0x00000000080492ca */ /* 0x000fe800000e0000 */
[----:B------:R-:W-:Y:S11]  /*5280*/  @!P1 R2UR UR5, R9 ;  /* 0x00000000090592ca */ /* 0x000ff600000e0000 */
[----:B------:R-:W-:Y:S02]  /*5290*/  @!UPT UIADD3 URZ, UPT, UPT, URZ, URZ, URZ ;  /* 0x000000fffffff290 */ /* 0x000fe4000fffe0ff */
[----:B------:R2:W-:Y:S01]  /*52a0*/  @!UP0 UTMALDG.3D [UR8], [UR4], desc[UR6] ;  /* 0x00000608040085b4 */ /* 0x0005e20008011000 */
[----:B------:R2:W-:Y:S01]  /*52b0*/  @!P1 SYNCS.ARRIVE.TRANS64.RED.A0TR RZ, [UR21+0x68], R7 ;  /* 0x00006807ffff99a7 */ /* 0x0005e20008300415 */
[----:B------:R-:W-:Y:S01]  /*52c0*/  SYNCS.ARRIVE.TRANS64.RED.A1T0 RZ, [UR37], RZ ;  /* 0x000000ffffff79a7 */ /* 0x000fe20008100425 */
[----:B------:R-:W-:Y:S05]  /*52d0*/  BRA.U UP1, `(.L_x_86) ;  /* 0xfffffff101787547 */ /* 0x000fea000b83ffff */
[----:B------:R-:W-:-:S04]  /*52e0*/  SHF.L.U32 R3, R15, 0x1f, RZ ;  /* 0x0000001f0f037819 */ /* 0x000fc800000006ff */
[----:B------:R-:W3:Y:S02]  /*52f0*/  SYNCS.PHASECHK.TRANS64.TRYWAIT P0, [UR21+0x70], R3 ;  /* 0x00007003ff0075a7 */ /* 0x000ee40008001115 */
[----:B---3--:R-:W-:Y:S05]  /*5300*/  @!P0 BRA `(.L_x_87) ;  /* 0x00000050002c8947 */ /* 0x008fea0003800000 */
.L_x_173:
[----:B------:R-:W4:Y:S02]  /*5310*/  SYNCS.PHASECHK.TRANS64.TRYWAIT P0, [UR21+0x78], R3 ;  /* 0x00007803ff0075a7 */ /* 0x000f240008001115 */
[----:B----4-:R-:W-:Y:S05]  /*5320*/  @!P0 BRA `(.L_x_88) ;  /* 0x00000050003c8947 */ /* 0x010fea0003800000 */
.L_x_175:
[----:B------:R-:W4:Y:S02]  /*5330*/  SYNCS.PHASECHK.TRANS64.TRYWAIT P0, [UR21+0x80], R3 ;  /* 0x00008003ff0075a7 */ /* 0x000f240008001115 */
[----:B----4-:R-:W-:Y:S05]  /*5340*/  @!P0 BRA `(.L_x_89) ;  /* 0x00000050004c8947 */ /* 0x010fea0003800000 */
.L_x_177:
[----:B---3--:R-:W-:-:S07]  /*5350*/  MOV R0, UR21 ;  /* 0x0000001500007c02 */ /* 0x008fce0008000f00 */
.L_x_90:
[----:B---3--:R-:W-:-:S04]  /*5360*/  SHF.L.U32 R3, R15, 0x1f, RZ ;  /* 0x0000001f0f037819 */ /* 0x008fc800000006ff */
[----:B------:R3:W4:Y:S03]  /*5370*/  SYNCS.PHASECHK.TRANS64.TRYWAIT P0, [R0+URZ+0x88], R3 ;  /* 0x00008803000075a7 */ /* 0x00072600080011ff */
[----:B----4-:R-:W-:Y:S05]  /*5380*/  @!P0 NANOSLEEP.SYNCS 0x989680 ;  /* 0x009896800000895d */ /* 0x010fea0003900000 */
[----:B------:R-:W4:Y:S02]  /*5390*/  @!P0 SYNCS.PHASECHK.TRANS64 P0, [R0+URZ+0x88], R3 ;  /* 0x00008803000085a7 */ /* 0x000f2400080010ff */
[----:B-12-4-:R-:W-:Y:S05]  /*53a0*/  @P0 EXIT ;  /* 0x000000000000094d */ /* 0x016fea0003800000 */
[----:B------:R-:W-:Y:S05]  /*53b0*/  BRA `(.L_x_90) ;  /* 0xfffffffc00e87947 */ /* 0x000fea000383ffff */
.L_x_75:
[----:B------:R-:W-:-:S06]  /*53c0*/  UISETP.GE.AND UP0, UPT, UR21, 0x4, UPT ;  /* 0x000000041500788c */ /* 0x000fcc000bf06270 */
[----:B------:R-:W-:-:S13]  /*53d0*/  PLOP3.LUT P0, PT, PT, PT, UP0, 0x80, 0x8 ;  /* 0x000000000008781c */ /* 0x000fda0003f0f008 */
[----:B------:R-:W-:Y:S05]  /*53e0*/  @!P0 EXIT ;  /* 0x000000000000894d */ /* 0x000fea0003800000 */
[----:B------:R-:W1:Y:S08]  /*53f0*/  S2UR UR4, SR_CgaCtaId ;  /* 0x00000000000479c3 */ /* 0x000e700000008800 */
[----:B------:R-:W-:Y:S01]  /*5400*/  BAR.SYNC.DEFER_BLOCKING 0x6, 0xa0 ;  /* 0x0182800000007b1d */ /* 0x000fe20000010000 */
[C---:B------:R-:W-:Y:S01]  /*5410*/  IMAD.SHL.U32 R7, R97.reuse, 0x40, RZ ;  /* 0x0000004061077824 */ /* 0x040fe200078e00ff */
[C---:B------:R-:W-:Y:S01]  /*5420*/  LOP3.LUT R99, R97.reuse, 0x60, RZ, 0xc0, !PT ;  /* 0x0000006061637812 */ /* 0x040fe200078ec0ff */
[----:B------:R-:W-:-:S02]  /*5430*/  IMAD.SHL.U32 R88, R97, 0x20, RZ ;  /* 0x0000002061587824 */ /* 0x000fc400078e00ff */
[----:B------:R-:W-:Y:S02]  /*5440*/  HFMA2 R36, -RZ, RZ, 0, 0 ;  /* 0x00000000ff247431 */ /* 0x000fe400000001ff */
[----:B------:R-:W-:Y:S01]  /*5450*/  IMAD.SHL.U32 R4, R97, 0x2, RZ ;  /* 0x0000000261047824 */ /* 0x000fe200078e00ff */
[----:B------:R-:W-:Y:S01]  /*5460*/  UMOV UR44, 0x400 ;  /* 0x00000400002c7882 */ /* 0x000fe20000000000 */
[----:B------:R-:W2:Y:S01]  /*5470*/  LDC.64 R84, c[0x0][0x888] ;  /* 0x00022200ff547b82 */ /* 0x000ea20000000a00 */
[----:B------:R-:W-:Y:S01]  /*5480*/  LOP3.LUT R5, R7, 0x180, RZ, 0xc0, !PT ;  /* 0x0000018007057812 */ /* 0x000fe200078ec0ff */
[----:B------:R-:W-:Y:S01]  /*5490*/  IMAD.U32 R37, R97, 0x10000, RZ ;  /* 0x0001000061257824 */ /* 0x000fe200078e00ff */
[----:B------:R-:W-:Y:S01]  /*54a0*/  LOP3.LUT R88, R88, 0xc00, RZ, 0xc0, !PT ;  /* 0x00000c0058587812 */ /* 0x000fe200078ec0ff */
[----:B------:R-:W-:Y:S01]  /*54b0*/  IMAD.MOV.U32 R96, RZ, RZ, RZ ;  /* 0x000000ffff607224 */ /* 0x000fe200078e00ff */
[----:B------:R-:W-:Y:S01]  /*54c0*/  LOP3.LUT R4, R5, 0x20, R4, 0xf8, !PT ;  /* 0x0000002005047812 */ /* 0x000fe200078ef804 */
[----:B------:R-:W-:Y:S01]  /*54d0*/  IMAD.SHL.U32 R5, R97, 0x8, RZ ;  /* 0x0000000861057824 */ /* 0x000fe200078e00ff */
[----:B------:R-:W-:Y:S01]  /*54e0*/  LOP3.LUT R88, R88, 0x40, R7, 0xf8, !PT ;  /* 0x0000004058587812 */ /* 0x000fe200078ef807 */
[----:B------:R-:W3:Y:S01]  /*54f0*/  LDC.64 R86, c[0x0][0x890] ;  /* 0x00022400ff567b82 */ /* 0x000ee20000000a00 */
[----:B------:R-:W-:Y:S01]  /*5500*/  LOP3.LUT R37, R37, 0x600000, RZ, 0xc0, !PT ;  /* 0x0060000025257812 */ /* 0x000fe200078ec0ff */
[----:B------:R-:W-:Y:S01]  /*5510*/  IMAD.MOV.U32 R91, RZ, RZ, RZ ;  /* 0x000000ffff5b7224 */ /* 0x000fe200078e00ff */
[----:B------:R-:W-:-:S02]  /*5520*/  LOP3.LUT R5, R4, 0x30, R5, 0x78, !PT ;  /* 0x0000003004057812 */ /* 0x000fc400078e7805 */
[----:B------:R-:W-:Y:S02]  /*5530*/  CS2R R94, SRZ ;  /* 0x00000000005e7805 */ /* 0x000fe4000001ff00 */
[----:B------:R-:W-:Y:S01]  /*5540*/  LOP3.LUT R88, R88, 0x200, R7, 0xf8, !PT ;  /* 0x0000020058587812 */ /* 0x000fe200078ef807 */
[----:B------:R-:W-:Y:S01]  /*5550*/  IMAD.MOV.U32 R93, RZ, RZ, RZ ;  /* 0x000000ffff5d7224 */ /* 0x000fe200078e00ff */
[----:B------:R-:W-:Y:S01]  /*5560*/  LOP3.LUT R97, R97, 0x2, RZ, 0xc0, !PT ;  /* 0x0000000261617812 */ /* 0x000fe200078ec0ff */
[----:B-1----:R-:W-:Y:S01]  /*5570*/  ULEA UR44, UR4, UR44, 0x18 ;  /* 0x0000002c042c7291 */ /* 0x002fe2000f8ec0ff */
[----:B------:R-:W1:Y:S01]  /*5580*/  LDC.64 R82, c[0x0][0x8b0] ;  /* 0x00022c00ff527b82 */ /* 0x000e620000000a00 */
[----:B------:R-:W-:Y:S01]  /*5590*/  LOP3.LUT R88, R88, R5, RZ, 0xfc, !PT ;  /* 0x0000000558587212 */ /* 0x000fe200078efcff */
[----:B------:R-:W4:Y:S01]  /*55a0*/  LDCU UR57, c[0x0][0x370] ;  /* 0x00006e00ff3977ac */ /* 0x000f220008000800 */
[----:B------:R-:W-:Y:S01]  /*55b0*/  IADD3 R92, PT, PT, -R97, RZ, RZ ;  /* 0x000000ff615c7210 */ /* 0x000fe20007ffe1ff */
[----:B------:R-:W-:-:S04]  /*55c0*/  UIADD3 UR4, UPT, UPT, UR44, 0x4200, URZ ;  /* 0x000042002c047890 */ /* 0x000fc8000fffe0ff */
[----:B------:R-:W4:Y:S01]  /*55d0*/  LDS R0, [UR44+0x150] ;  /* 0x0001502cff007984 */ /* 0x000f220008000800 */
[----:B------:R-:W1:Y:S01]  /*55e0*/  LDC.64 R80, c[0x0][0x8a8] ;  /* 0x00022a00ff507b82 */ /* 0x000e620000000a00 */
[----:B------:R-:W1:Y:S01]  /*55f0*/  LDCU.64 UR60, c[0x0][0x348] ;  /* 0x00006900ff3c77ac */ /* 0x000e620008000a00 */
[----:B------:R-:W-:Y:S01]  /*5600*/  IMAD.U32 R98, RZ, RZ, UR4 ;  /* 0x00000004ff627e24 */ /* 0x000fe2000f8e00ff */
[----:B------:R-:W1:Y:S01]  /*5610*/  LDCU UR43, c[0x0][0xb0c] ;  /* 0x00016180ff2b77ac */ /* 0x000e620008000800 */
[----:B------:R-:W1:Y:S01]  /*5620*/  LDCU UR39, c[0x0][0xb30] ;  /* 0x00016600ff2777ac */ /* 0x000e620008000800 */
[----:B------:R-:W1:Y:S01]  /*5630*/  LDCU.64 UR46, c[0x0][0x888] ;  /* 0x00011100ff2e77ac */ /* 0x000e620008000a00 */
[----:B------:R-:W1:Y:S01]  /*5640*/  LDCU.64 UR40, c[0x0][0xb28] ;  /* 0x00016500ff2877ac */ /* 0x000e620008000a00 */
[----:B------:R-:W1:Y:S01]  /*5650*/  LDCU.128 UR52, c[0x0][0xb10] ;  /* 0x00016200ff3477ac */ /* 0x000e620008000c00 */
[----:B------:R-:W1:Y:S01]  /*5660*/  LDCU UR56, c[0x0][0x374] ;  /* 0x00006e80ff3877ac */ /* 0x000e620008000800 */
[----:B------:R-:W-:Y:S01]  /*5670*/  UIADD3 UR63, UPT, UPT, UR44, 0x200, URZ ;  /* 0x000002002c3f7890 */ /* 0x000fe2000fffe0ff */
[----:B--234-:R-:W-:-:S11]  /*5680*/  IMAD.IADD R37, R0, 0x1, R37 ;  /* 0x0000000100257824 */ /* 0x01cfd600078e0225 */
.L_x_132:
[C---:B------:R-:W-:Y:S02]  /*5690*/  LEA R3, R91.reuse, UR44, 0x3 ;  /* 0x0000002c5b037c11 */ /* 0x040fe4000f8e18ff */
[----:B------:R-:W-:Y:S02]  /*56a0*/  SHF.L.U32 R0, R94, 0x1f, RZ ;  /* 0x0000001f5e007819 */ /* 0x000fe400000006ff */
[----:B------:R-:W-:Y:S02]  /*56b0*/  LEA R5, R91, UR44, 0x4 ;  /* 0x0000002c5b057c11 */ /* 0x000fe4000f8e20ff */
[----:B------:R-:W2:Y:S02]  /*56c0*/  SYNCS.PHASECHK.TRANS64.TRYWAIT P0, [R3+URZ+0xa0], R0 ;  /* 0x0000a000030075a7 */ /* 0x000ea400080011ff */
[----:B-12---:R-:W-:Y:S05]  /*56d0*/  @!P0 BRA `(.L_x_91) ;  /* 0x0000004c00808947 */ /* 0x006fea0003800000 */
.L_x_178:
[----:B------:R-:W3:Y:S01]  /*56e0*/  LDS.128 R4, [R5+0x130] ;  /* 0x0001300005047984 */ /* 0x000ee20000000c00 */
[----:B------:R-:W-:Y:S01]  /*56f0*/  UISETP.GE.AND UP0, UPT, UR42, 0x1, UPT ;  /* 0x000000012a00788c */ /* 0x000fe2000bf06270 */
[----:B------:R-:W-:Y:S01]  /*5700*/  @!PT LDS RZ, [RZ] ;  /* 0x00000000fffff984 */ /* 0x000fe20000000800 */
[----:B------:R-:W-:Y:S01]  /*5710*/  @!PT LDS RZ, [RZ] ;  /* 0x00000000fffff984 */ /* 0x000fe20000000800 */
[----:B------:R-:W-:Y:S01]  /*5720*/  @!PT LDS RZ, [RZ] ;  /* 0x00000000fffff984 */ /* 0x000fe20000000800 */
[----:B------:R-:W-:Y:S01]  /*5730*/  @!PT LDS RZ, [RZ] ;  /* 0x00000000fffff984 */ /* 0x000fe20000000800 */
[----:B------:R4:W-:Y:S06]  /*5740*/  MEMBAR.ALL.CTA ;  /* 0x0000000000007992 */ /* 0x0009ec0000008000 */
[----:B----4-:R-:W4:Y:S01]  /*5750*/  FENCE.VIEW.ASYNC.S ;  /* 0x00000000000073c6 */ /* 0x010f220000000000 */
[----:B---3--:R-:W-:Y:S11]  /*5760*/  LOP3.LUT P0, RZ, R6, 0x1, RZ, 0xc0, !PT ;  /* 0x0000000106ff7812 */ /* 0x008ff6000780c0ff */
[----:B------:R-:W-:Y:S02]  /*5770*/  @!UPT UIADD3 URZ, UPT, UPT, URZ, URZ, URZ ;  /* 0x000000fffffff290 */ /* 0x000fe4000fffe0ff */
[----:B----4-:R-:W-:Y:S01]  /*5780*/  VOTEU.ANY UP1, P0 ;  /* 0x0000000000ff7886 */ /* 0x010fe20000020100 */
[----:B------:R-:W-:Y:S01]  /*5790*/  PLOP3.LUT P0, PT, PT, PT, UP1, 0x80, 0x8 ;  /* 0x000000000008781c */ /* 0x000fe20003f0f018 */
[----:B------:R-:W-:Y:S11]  /*57a0*/  UP2UR UR45, UPR, URZ, 0x2 ;  /* 0x00000002ff2d7883 */ /* 0x000ff60008000000 */
[----:B------:R-:W-:Y:S01]  /*57b0*/  @!UPT UIADD3 URZ, UPT, UPT, URZ, URZ, URZ ;  /* 0x000000fffffff290 */ /* 0x000fe2000fffe0ff */
[----:B--2---:R-:W-:Y:S02]  /*57c0*/  @P0 SHF.R.U32.HI R0, RZ, 0x10, R5 ;  /* 0x00000010ff000819 */ /* 0x004fe40000011605 */
        /* <DEDUP_REMOVED lines=12> */
[----:B------:R-:W3:Y:S01]  /*5890*/  LDCU UR12, c[0x0][0xb20] ;  /* 0x00016400ff0c77ac */ /* 0x000ee20008000800 */
[----:B-1----:R-:W-:Y:S02]  /*58a0*/  UIMAD.WIDE.U32 UR4, UR56, UR55, URZ ;  /* 0x00000037380472a5 */ /* 0x002fe4000f8e00ff */
[----:B------:R-:W-:Y:S02]  /*58b0*/  UIMAD.WIDE.U32 UR6, UR57, UR52, URZ ;  /* 0x00000034390672a5 */ /* 0x000fe4000f8e00ff */
[----:B------:R-:W-:Y:S02]  /*58c0*/  UISETP.NE.AND UP0, UPT, UR54, 0x1, UPT ;  /* 0x000000013600788c */ /* 0x000fe4000bf05270 */
[----:B------:R-:W-:Y:S02]  /*58d0*/  UIMAD.WIDE.U32 UR8, UR37, UR55, URZ ;  /* 0x00000037250872a5 */ /* 0x000fe4000f8e00ff */
[----:B------:R-:W-:Y:S02]  /*58e0*/  UIMAD.WIDE.U32 UR10, UR38, UR52, URZ ;  /* 0x00000034260a72a5 */ /* 0x000fe4000f8e00ff */
[----:B------:R-:W-:Y:S02]  /*58f0*/  UISETP.NE.AND UP1, UPT, UR43, 0x1, UPT ;  /* 0x000000012b00788c */ /* 0x000fe4000bf25270 */
[----:B------:R-:W-:Y:S01]  /*5900*/  UISETP.NE.AND UP2, UPT, UR42, 0x1, UPT ;  /* 0x000000012a00788c */ /* 0x000fe2000bf45270 */
[----:B------:R-:W-:Y:S02]  /*5910*/  UMOV UR4, UR5 ;  /* 0x0000000500047c82 */ /* 0x000fe40008000000 */
[----:B---3--:R-:W-:Y:S03]  /*5920*/  USHF.R.U32.HI UR5, URZ, UR12, UR4 ;  /* 0x0000000cff057299 */ /* 0x008fe60008011604 */
[----:B------:R-:W-:Y:S02]  /*5930*/  UMOV UR4, UR7 ;  /* 0x0000000700047c82 */ /* 0x000fe40008000000 */
[----:B------:R-:W-:Y:S02]  /*5940*/  USHF.R.U32.HI UR7, URZ, UR53, UR4 ;  /* 0x00000035ff077299 */ /* 0x000fe40008011604 */
[----:B------:R-:W-:Y:S02]  /*5950*/  USEL UR4, UR56, UR5, !UP0 ;  /* 0x0000000538047287 */ /* 0x000fe4000c000000 */
[----:B------:R-:W-:Y:S01]  /*5960*/  USEL UR7, UR57, UR7, !UP1 ;  /* 0x0000000739077287 */ /* 0x000fe2000c800000 */
[----:B------:R-:W-:Y:S01]  /*5970*/  UMOV UR5, UR9 ;  /* 0x0000000900057c82 */ /* 0x000fe20008000000 */
[----:B------:R-:W-:Y:S02]  /*5980*/  UIMAD.WIDE.U32 UR8, UR4, UR40, URZ ;  /* 0x00000028040872a5 */ /* 0x000fe4000f8e00ff */
[----:B------:R-:W-:Y:S03]  /*5990*/  USHF.R.U32.HI UR6, URZ, UR12, UR5 ;  /* 0x0000000cff067299 */ /* 0x000fe60008011605 */
[----:B------:R-:W-:Y:S01]  /*59a0*/  UMOV UR5, UR11 ;  /* 0x0000000b00057c82 */ /* 0x000fe20008000000 */
[----:B------:R-:W-:Y:S02]  /*59b0*/  UIMAD.WIDE.U32 UR10, UR7, UR40, URZ ;  /* 0x00000028070a72a5 */ /* 0x000fe4000f8e00ff */
[----:B------:R-:W-:Y:S02]  /*59c0*/  USHF.R.U32.HI UR12, URZ, UR53, UR5 ;  /* 0x00000035ff0c7299 */ /* 0x000fe40008011605 */
[----:B------:R-:W-:Y:S01]  /*59d0*/  USEL UR6, UR37, UR6, !UP0 ;  /* 0x0000000625067287 */ /* 0x000fe2000c000000 */
[----:B------:R-:W-:Y:S02]  /*59e0*/  UMOV UR5, UR9 ;  /* 0x0000000900057c82 */ /* 0x000fe40008000000 */
[----:B------:R-:W-:Y:S01]  /*59f0*/  UMOV UR10, UR11 ;  /* 0x0000000b000a7c82 */ /* 0x000fe20008000000 */
[----:B------:R-:W-:Y:S02]  /*5a00*/  @UP2 USHF.R.U32.HI UR4, URZ, UR41, UR5 ;  /* 0x00000029ff042299 */ /* 0x000fe40008011605 */
[----:B------:R-:W-:Y:S02]  /*5a10*/  @UP2 USHF.R.U32.HI UR7, URZ, UR41, UR10 ;  /* 0x00000029ff072299 */ /* 0x000fe4000801160a */
[----:B------:R-:W-:Y:S02]  /*5a20*/  UIMAD UR4, UR42, UR4, URZ ;  /* 0x000000042a0472a4 */ /* 0x000fe4000f8e02ff */
        /* <DEDUP_REMOVED lines=8> */
[----:B------:R-:W-:Y:S02]  /*5ab0*/  USEL UR11, UR6, UR4, !UP2 ;  /* 0x00000004060b7287 */ /* 0x000fe4000d000000 */
[----:B------:R-:W-:Y:S02]  /*5ac0*/  UIADD3 UR8, UPT, UPT, -UR5, URZ, URZ ;  /* 0x000000ff05087290 */ /* 0x000fe4000fffe1ff */
[----:B------:R-:W-:Y:S01]  /*5ad0*/  UIADD3 UR10, UPT, UPT, -UR11, URZ, URZ ;  /* 0x000000ff0b0a7290 */ /* 0x000fe2000fffe1ff */
[----:B------:R-:W-:Y:S01]  /*5ae0*/  @!UP0 UMOV UR4, UR9 ;  /* 0x0000000900048c82 */ /* 0x000fe20008000000 */
[----:B------:R-:W-:Y:S02]  /*5af0*/  UIADD3 UR9, UPT, UPT, -UR6, URZ, URZ ;  /* 0x000000ff06097290 */ /* 0x000fe4000fffe1ff */
[----:B------:R-:W-:Y:S02]  /*5b00*/  @!UP0 USHF.R.U32.HI UR4, URZ, UR41, UR4 ;  /* 0x00000029ff048299 */ /* 0x000fe40008011604 */
[----:B------:R-:W-:Y:S02]  /*5b10*/  UIMAD UR10, UR42, UR10, UR6 ;  /* 0x0000000a2a0a72a4 */ /* 0x000fe4000f8e0206 */
[----:B------:R-:W-:Y:S04]  /*5b20*/  @!UP0 USEL UR4, UR5, UR4, !UP2 ;  /* 0x0000000405048287 */ /* 0x000fe8000d000000 */
[----:B------:R-:W-:Y:S02]  /*5b30*/  @!UP0 UIMAD UR10, UR7, UR10, UR4 ;  /* 0x0000000a070a82a4 */ /* 0x000fe4000f8e0204 */
[----:B------:R-:W-:Y:S02]  /*5b40*/  @!UP0 UIADD3 UR11, UPT, UPT, UR11, -UR4, URZ ;  /* 0x800000040b0b8290 */ /* 0x000fe4000fffe0ff */
[----:B------:R-:W-:Y:S02]  /*5b50*/  UIMAD UR7, UR43, UR8, UR38 ;  /* 0x000000082b0772a4 */ /* 0x000fe4000f8e0226 */
[----:B------:R-:W-:Y:S02]  /*5b60*/  @!UP0 UIMAD UR6, UR11, UR42, UR5 ;  /* 0x0000002a0b0682a4 */ /* 0x000fe4000f8e0205 */
[----:B------:R-:W-:Y:S01]  /*5b70*/  UIMAD UR4, UR54, UR9, UR37 ;  /* 0x00000009360472a4 */ /* 0x000fe2000f8e0225 */
[----:B------:R-:W-:Y:S02]  /*5b80*/  @!UP0 UMOV UR5, UR10 ;  /* 0x0000000a00058c82 */ /* 0x000fe40008000000 */
[----:B------:R-:W-:Y:S02]  /*5b90*/  UIMAD UR38, UR5, UR43, UR7 ;  /* 0x0000002b052672a4 */ /* 0x000fe4000f8e0207 */
[----:B------:R-:W-:Y:S11]  /*5ba0*/  UIMAD UR37, UR6, UR54, UR4 ;  /* 0x00000036062572a4 */ /* 0x000ff6000f8e0204 */
[----:B------:R-:W-:Y:S01]  /*5bb0*/  @!UPT UIADD3 URZ, UPT, UPT, URZ, URZ, URZ ;  /* 0x000000fffffff290 */ /* 0x000fe2000fffe0ff */
.L_x_92:
[----:B-1----:R-:W-:Y:S01]  /*5bc0*/  UISETP.NE.AND UP0, UPT, UR39, 0x1, UPT ;  /* 0x000000012700788c */ /* 0x002fe2000bf05270 */
[----:B------:R-:W-:Y:S01]  /*5bd0*/  IADD3 R91, PT, PT, R91, 0x1, RZ ;  /* 0x000000015b5b7810 */ /* 0x000fe20007ffe0ff */
[----:B------:R-:W-:Y:S02]  /*5be0*/  USHF.L.U32 UR50, UR16, 0x6, URZ ;  /* 0x0000000610327899 */ /* 0x000fe400080006ff */
[----:B------:R-:W-:Y:S07]  /*5bf0*/  USHF.L.U32 UR49, UR20, 0x8, URZ ;  /* 0x0000000814317899 */ /* 0x000fee00080006ff */
[----:B------:R-:W1:Y:S01]  /*5c00*/  @!UP0 LDCU.128 UR12, c[0x0][0xb10] ;  /* 0x00016200ff0c87ac */ /* 0x000e620008000c00 */
[----:B------:R-:W3:Y:S01]  /*5c10*/  @!UP0 LDCU UR5, c[0x0][0xb0c] ;  /* 0x00016180ff0587ac */ /* 0x000ee20008000800 */
[----:B------:R-:W4:Y:S01]  /*5c20*/  @!UP0 LDCU UR10, c[0x0][0xb20] ;  /* 0x00016400ff0a87ac */ /* 0x000f220008000800 */
[----:B-1----:R-:W-:Y:S02]  /*5c30*/  UIMAD.WIDE.U32 UR8, UR38, UR12, URZ ;  /* 0x0000000c260872a5 */ /* 0x002fe4000f8e00ff */
[----:B------:R-:W-:Y:S02]  /*5c40*/  UIMAD.WIDE.U32 UR6, UR37, UR15, URZ ;  /* 0x0000000f250672a5 */ /* 0x000fe4000f8e00ff */
[----:B------:R-:W-:Y:S03]  /*5c50*/  @!UP0 UISETP.NE.AND UP1, UPT, UR14, 0x1, UPT ;  /* 0x000000010e00888c */ /* 0x000fe6000bf25270 */
[----:B------:R-:W-:Y:S01]  /*5c60*/  @!UP0 UMOV UR4, UR9 ;  /* 0x0000000900048c82 */ /* 0x000fe20008000000 */
[----:B---3--:R-:W-:Y:S02]  /*5c70*/  @!UP0 UISETP.NE.AND UP2, UPT, UR5, 0x1, UPT ;  /* 0x000000010500888c */ /* 0x008fe4000bf45270 */
[----:B------:R-:W-:Y:S01]  /*5c80*/  @!UP0 USHF.R.U32.HI UR4, URZ, UR13, UR4 ;  /* 0x0000000dff048299 */ /* 0x000fe20008011604 */
[----:B------:R-:W-:Y:S02]  /*5c90*/  @!UP0 UMOV UR6, UR7 ;  /* 0x0000000700068c82 */ /* 0x000fe40008000000 */
[----:B----4-:R-:W-:Y:S02]  /*5ca0*/  @!UP0 USHF.R.U32.HI UR6, URZ, UR10, UR6 ;  /* 0x0000000aff068299 */ /* 0x010fe40008011606 */
[----:B------:R-:W-:Y:S02]  /*5cb0*/  @!UP0 USEL UR7, UR38, UR4, !UP2 ;  /* 0x0000000426078287 */ /* 0x000fe4000d000000 */
[----:B------:R-:W-:Y:S04]  /*5cc0*/  @!UP0 USEL UR6, UR37, UR6, !UP1 ;  /* 0x0000000625068287 */ /* 0x000fe8000c800000 */
[----:B------:R-:W-:Y:S02]  /*5cd0*/  @!UP0 UIADD3 UR4, UPT, UPT, -UR7, UR6, URZ ;  /* 0x0000000607048290 */ /* 0x000fe4000fffe1ff */
[----:B------:R-:W-:Y:S02]  /*5ce0*/  @!UP0 UIADD3 UR6, UPT, UPT, UR7, -UR6, URZ ;  /* 0x8000000607068290 */ /* 0x000fe4000fffe0ff */
[----:B------:R-:W-:Y:S02]  /*5cf0*/  @!UP0 UIMAD UR38, UR4, UR5, UR38 ;  /* 0x00000005042682a4 */ /* 0x000fe4000f8e0226 */
[----:B------:R-:W-:Y:S02]  /*5d00*/  @!UP0 UIMAD UR37, UR6, UR14, UR37 ;  /* 0x0000000e062582a4 */ /* 0x000fe4000f8e0225 */
[----:B------:R-:W-:Y:S09]  /*5d10*/  ULOP3.LUT UP0, URZ, UR63, 0x1b0, URZ, 0xc0, !UPT ;  /* 0x000001b03fff7892 */ /* 0x000ff2000f80c0ff */
[----:B------:R-:W-:Y:S05]  /*5d20*/  BRA.U !UP0, `(.L_x_93) ;  /* 0x0000000108407547 */ /* 0x000fea000b800000 */
[----:B------:R-:W1:Y:S01]  /*5d30*/  LDCU.64 UR8, c[0x4][0x88] ;  /* 0x01001100ff0877ac */ /* 0x000e620008000a00 */
[----:B------:R-:W-:Y:S01]  /*5d40*/  MOV R3, 0x0 ;  /* 0x0000000000037802 */ /* 0x000fe20000000f00 */
[----:B------:R-:W-:Y:S02]  /*5d50*/  HFMA2 R12, -RZ, RZ, 0, 5.9604644775390625e-08 ;  /* 0x00000001ff0c7431 */ /* 0x000fe400000001ff */
[----:B------:R-:W-:Y:S02]  /*5d60*/  IMAD.MOV.U32 R8, RZ, RZ, 0x70 ;  /* 0x00000070ff087424 */ /* 0x000fe400078e00ff */
[----:B------:R-:W-:Y:S01]  /*5d70*/  IMAD.MOV.U32 R13, RZ, RZ, RZ ;  /* 0x000000ffff0d7224 */ /* 0x000fe200078e00ff */
[----:B------:R-:W3:Y:S01]  /*5d80*/  LDCU.64 UR6, c[0x4][0x90] ;  /* 0x01001200ff0677ac */ /* 0x000ee20008000a00 */
[----:B------:R-:W4:Y:S01]  /*5d90*/  LDC.64 R2, c[0x4][R3] ;  /* 0x0100000003027b82 */ /* 0x000f220000000a00 */
[----:B------:R-:W2:Y:S01]  /*5da0*/  LDCU.64 UR4, c[0x4][0x8] ;  /* 0x01000100ff0477ac */ /* 0x000ea20008000a00 */
[----:B-1----:R-:W-:Y:S01]  /*5db0*/  MOV R5, UR9 ;  /* 0x0000000900057c02 */ /* 0x002fe20008000f00 */
[----:B------:R-:W-:Y:S01]  /*5dc0*/  IMAD.U32 R4, RZ, RZ, UR8 ;  /* 0x00000008ff047e24 */ /* 0x000fe2000f8e00ff */
[----:B---3--:R-:W-:Y:S01]  /*5dd0*/  MOV R7, UR7 ;  /* 0x0000000700077c02 */ /* 0x008fe20008000f00 */
[----:B------:R-:W-:Y:S01]  /*5de0*/  IMAD.U32 R6, RZ, RZ, UR6 ;  /* 0x00000006ff067e24 */ /* 0x000fe2000f8e00ff */
[----:B--2---:R-:W-:Y:S01]  /*5df0*/  MOV R11, UR5 ;  /* 0x00000005000b7c02 */ /* 0x004fe20008000f00 */
[----:B------:R-:W-:Y:S02]  /*5e00*/  IMAD.U32 R10, RZ, RZ, UR4 ;  /* 0x00000004ff0a7e24 */ /* 0x000fe4000f8e00ff */
[----:B------:R-:W-:Y:S07]  /*5e10*/  LEPC R20, `(.L_x_93) ;  /* 0x000000001014794e */ /* 0x000fee0000000000 */
[----:B----45:R-:W-:Y:S05]  /*5e20*/  CALL.ABS.NOINC R2 ;  /* 0x0000000002007343 */ /* 0x030fea0003c00000 */
.L_x_93:
[----:B------:R-:W-:Y:S01]  /*5e30*/  LOP3.LUT P0, RZ, R98, 0x1b0, RZ, 0xc0, !PT ;  /* 0x000001b062ff7812 */ /* 0x000fe2000780c0ff */
[----:B------:R-:W-:Y:S11]  /*5e40*/  BSSY.RECONVERGENT B6, `(.L_x_94) ;  /* 0x0000013000067945 */ /* 0x000ff60003800200 */
[----:B------:R-:W-:Y:S01]  /*5e50*/  @!UPT UIADD3 URZ, UPT, UPT, URZ, URZ, URZ ;  /* 0x000000fffffff290 */ /* 0x000fe2000fffe0ff */
[----:B------:R-:W-:Y:S05]  /*5e60*/  @!P0 BRA `(.L_x_95) ;  /* 0x0000000000408947 */ /* 0x000fea0003800000 */
        /* <DEDUP_REMOVED lines=16> */
.L_x_95:
[----:B------:R-:W-:Y:S05]  /*5f70*/  BSYNC.RECONVERGENT B6 ;  /* 0x0000000000067941 */ /* 0x000fea0003800200 */
.L_x_94:
[----:B------:R-:W-:Y:S02]  /*5f80*/  ISETP.NE.U32.AND P0, PT, RZ, UR46, PT ;  /* 0x0000002eff007c0c */ /* 0x000fe4000bf05070 */
[C---:B------:R-:W-:Y:S02]  /*5f90*/  ISETP.NE.U32.AND P4, PT, R86.reuse, RZ, PT ;  /* 0x000000ff5600720c */ /* 0x040fe40003f85070 */
[----:B------:R-:W-:Y:S02]  /*5fa0*/  ISETP.NE.U32.AND P1, PT, R86, RZ, PT ;  /* 0x000000ff5600720c */ /* 0x000fe40003f25070 */
[----:B------:R-:W-:Y:S02]  /*5fb0*/  ISETP.NE.AND.EX P0, PT, RZ, UR47, PT, P0 ;  /* 0x0000002fff007c0c */ /* 0x000fe4000bf05300 */
[C---:B------:R-:W-:Y:S02]  /*5fc0*/  ISETP.NE.AND.EX P4, PT, R87.reuse, RZ, PT, P4 ;  /* 0x000000ff5700720c */ /* 0x040fe40003f85340 */
[----:B------:R-:W-:Y:S02]  /*5fd0*/  ISETP.NE.AND.EX P1, PT, R87, RZ, P0, P1 ;  /* 0x000000ff5700720c */ /* 0x000fe40000725310 */
[----:B------:R-:W-:Y:S02]  /*5fe0*/  ISETP.NE.U32.AND P5, PT, R82, RZ, PT ;  /* 0x000000ff5200720c */ /* 0x000fe40003fa5070 */
[----:B------:R-:W-:Y:S02]  /*5ff0*/  ISETP.NE.U32.AND P2, PT, RZ, UR46, PT ;  /* 0x0000002eff007c0c */ /* 0x000fe4000bf45070 */
[----:B------:R-:W-:Y:S02]  /*6000*/  PLOP3.LUT P0, PT, PT, PT, PT, 0x8, 0x80 ;  /* 0x000000000080781c */ /* 0x000fe40003f0e170 */
[----:B------:R-:W-:Y:S02]  /*6010*/  ISETP.NE.AND.EX P5, PT, R83, RZ, PT, P5 ;  /* 0x000000ff5300720c */ /* 0x000fe40003fa5350 */
[----:B------:R-:W-:Y:S03]  /*6020*/  ISETP.NE.AND.EX P2, PT, RZ, UR47, PT, P2 ;  /* 0x0000002fff007c0c */ /* 0x000fe6000bf45320 */
[----:B------:R-:W-:Y:S01]  /*6030*/  @!P1 PLOP3.LUT P0, PT, P4, PT, PT, 0x80, 0x8 ;  /* 0x000000000008981c */ /* 0x000fe2000270f070 */
[----:B------:R-:W-:Y:S01]  /*6040*/  @!UPT UIADD3 URZ, UPT, UPT, URZ, URZ, URZ ;  /* 0x000000fffffff290 */ /* 0x000fe2000fffe0ff */
[----:B------:R-:W-:Y:S11]  /*6050*/  @!P4 BRA `(.L_x_96) ;  /* 0x000000000030c947 */ /* 0x000ff60003800000 */
[----:B------:R-:W-:Y:S01]  /*6060*/  ISETP.NE.U32.AND P3, PT, R84, RZ, PT ;  /* 0x000000ff5400720c */ /* 0x000fe20003f65070 */
[----:B------:R-:W1:Y:S01]  /*6070*/  LDCU.64 UR4, c[0x0][0x358] ;  /* 0x00006b00ff0477ac */ /* 0x000e620008000a00 */
[----:B------:R-:W-:Y:S02]  /*6080*/  IMAD.MOV.U32 R89, RZ, RZ, 0x1 ;  /* 0x00000001ff597424 */ /* 0x000fe400078e00ff */
[----:B------:R-:W-:Y:S11]  /*6090*/  ISETP.NE.AND.EX P3, PT, R85, RZ, PT, P3 ;  /* 0x000000ff5500720c */ /* 0x000ff60003f65330 */
[----:B------:R-:W-:Y:S02]  /*60a0*/  @!UPT UIADD3 URZ, UPT, UPT, URZ, URZ, URZ ;  /* 0x000000fffffff290 */ /* 0x000fe4000fffe0ff */
[----:B------:R-:W3:Y:S01]  /*60b0*/  @P3 LDC.64 R2, c[0x0][0x888] ;  /* 0x00022200ff023b82 */ /* 0x000ee20000000a00 */
[----:B--2---:R-:W-:Y:S04]  /*60c0*/  @P3 IMAD R0, R86, UR36, RZ ;  /* 0x0000002456003c24 */ /* 0x004fe8000f8e02ff */
[----:B---3--:R-:W-:Y:S04]  /*60d0*/  @P3 IMAD.WIDE R2, R0, 0x4, R2 ;  /* 0x0000000400023825 */ /* 0x008fe800078e0202 */
[----:B------:R-:W-:Y:S01]  /*60e0*/  HFMA2 R0, -RZ, RZ, 0, 5.9604644775390625e-08 ;  /* 0x00000001ff007431 */ /* 0x000fe200000001ff */
[----:B-1---5:R1:W5:Y:S04]  /*60f0*/  @P3 LDG.E R41, desc[UR4][R2.64] ;  /* 0x0000000402293981 */ /* 0x022368000c1e1900 */
[----:B------:R-:W-:Y:S01]  /*6100*/  @!P3 PRMT R89, R0, 0x7610, R89 ;  /* 0x000076100059b816 */ /* 0x000fe20000000059 */
[----:B-1----:R-:W3:Y:S06]  /*6110*/  @!P3 LDC R41, c[0x0][0x880] ;  /* 0x00022000ff29bb82 */ /* 0x002eec0000000800 */
.L_x_96:
[----:B------:R-:W-:Y:S05]  /*6120*/  @!P5 BRA `(.L_x_97) ;  /* 0x000000000024d947 */ /* 0x000fea0003800000 */
[----:B------:R-:W-:Y:S01]  /*6130*/  ISETP.NE.U32.AND P3, PT, R80, RZ, PT ;  /* 0x000000ff5000720c */ /* 0x000fe20003f65070 */
[----:B------:R-:W1:Y:S03]  /*6140*/  LDCU.64 UR4, c[0x0][0x358] ;  /* 0x00006b00ff0477ac */ /* 0x000e660008000a00 */
[----:B------:R-:W-:Y:S11]  /*6150*/  ISETP.NE.AND.EX P3, PT, R81, RZ, PT, P3 ;  /* 0x000000ff5100720c */ /* 0x000ff60003f65330 */
[----:B------:R-:W-:Y:S02]  /*6160*/  @!UPT UIADD3 URZ, UPT, UPT, URZ, URZ, URZ ;  /* 0x000000fffffff290 */ /* 0x000fe4000fffe0ff */
[----:B------:R-:W4:Y:S01]  /*6170*/  @P3 LDC.64 R2, c[0x0][0x8a8] ;  /* 0x00022a00ff023b82 */ /* 0x000f220000000a00 */
[----:B--2---:R-:W-:Y:S04]  /*6180*/  @P3 IMAD R0, R82, UR36, RZ ;  /* 0x0000002452003c24 */ /* 0x004fe8000f8e02ff */
[----:B----4-:R-:W-:Y:S05]  /*6190*/  @P3 IMAD.WIDE R2, R0, 0x4, R2 ;  /* 0x0000000400023825 */ /* 0x010fea00078e0202 */
[----:B-1---5:R1:W5:Y:S02]  /*61a0*/  @P3 LDG.E R38, desc[UR4][R2.64] ;  /* 0x0000000402263981 */ /* 0x022364000c1e1900 */
[----:B-1----:R-:W4:Y:S02]  /*61b0*/  @!P3 LDC R38, c[0x0][0x8a0] ;  /* 0x00022800ff26bb82 */ /* 0x002f240000000800 */
.L_x_97:
[----:B---3-5:R-:W-:Y:S01]  /*61c0*/  FSETP.NEU.AND P3, PT, R41, RZ, PT ;  /* 0x000000ff2900720b */ /* 0x028fe20003f6d000 */
[----:B------:R-:W-:Y:S01]  /*61d0*/  BSSY B1, `(.L_x_98) ;  /* 0x0000041000017945 */ /* 0x000fe20003800000 */
[----:B------:R-:W-:Y:S01]  /*61e0*/  SEL R6, RZ, 0xffffffff, P2 ;  /* 0xffffffffff067807 */ /* 0x000fe20001000000 */
[----:B------:R-:W-:Y:S01]  /*61f0*/  IMAD.MOV.U32 R101, RZ, RZ, 0x1 ;  /* 0x00000001ff657424 */ /* 0x000fe200078e00ff */
[----:B------:R-:W-:Y:S02]  /*6200*/  LOP3.LUT P2, RZ, R89, 0xff, RZ, 0xc0, !PT ;  /* 0x000000ff59ff7812 */ /* 0x000fe4000784c0ff */
[----:B------:R-:W-:Y:S02]  /*6210*/  CS2R R78, SRZ ;  /* 0x00000000004e7805 */ /* 0x000fe4000001ff00 */
[----:B------:R-:W-:Y:S02]  /*6220*/  @!P1 SEL R3, RZ, 0xffffffff, P3 ;  /* 0xffffffffff039807 */ /* 0x000fe40001800000 */
[----:B------:R-:W-:Y:S02]  /*6230*/  CS2R R76, SRZ ;  /* 0x00000000004c7805 */ /* 0x000fe4000001ff00 */
[----:B------:R-:W-:Y:S02]  /*6240*/  LEA R2, R95, UR44, 0x3 ;  /* 0x0000002c5f027c11 */ /* 0x000fe4000f8e18ff */
[----:B------:R-:W-:Y:S02]  /*6250*/  CS2R R74, SRZ ;  /* 0x00000000004a7805 */ /* 0x000fe4000001ff00 */
[----:B------:R-:W-:Y:S02]  /*6260*/  @P0 SEL R3, R6, R3, !P2 ;  /* 0x0000000306030207 */ /* 0x000fe40005000000 */
[----:B------:R-:W-:Y:S02]  /*6270*/  CS2R R72, SRZ ;  /* 0x0000000000487805 */ /* 0x000fe4000001ff00 */
[----:B------:R-:W-:Y:S02]  /*6280*/  LEA R71, R36, UR44, 0x3 ;  /* 0x0000002c24477c11 */ /* 0x000fe4000f8e18ff */
[----:B------:R-:W-:Y:S02]  /*6290*/  @!P1 LOP3.LUT R3, R3, 0x1, RZ, 0xc0, !PT ;  /* 0x0000000103039812 */ /* 0x000fe400078ec0ff */
[----:B------:R-:W-:Y:S02]  /*62a0*/  SHF.L.U32 R4, R96, 0x1f, RZ ;  /* 0x0000001f60047819 */ /* 0x000fe400000006ff */
[----:B------:R-:W-:Y:S02]  /*62b0*/  ISETP.NE.U32.OR P6, PT, R3, 0x1, P1 ;  /* 0x000000010300780c */ /* 0x000fe40000fc5470 */
[----:B------:R-:W-:Y:S02]  /*62c0*/  LEA.HI R39, R36, R36, RZ, 0x1 ;  /* 0x0000002424277211 */ /* 0x000fe400078f08ff */
[----:B------:R-:W-:Y:S02]  /*62d0*/  SEL R3, RZ, 0xffffffff, P3 ;  /* 0xffffffffff037807 */ /* 0x000fe40001800000 */
[----:B------:R-:W-:Y:S01]  /*62e0*/  P2R R103, PR, RZ, 0x40 ;  /* 0x00000040ff677803 */ /* 0x000fe20000000000 */
[C---:B--2---:R-:W-:Y:S01]  /*62f0*/  IMAD.SHL.U32 R0, R39.reuse, 0x80, RZ ;  /* 0x0000008027007824 */ /* 0x044fe200078e00ff */
[----:B------:R-:W-:Y:S02]  /*6300*/  @P4 SEL R3, R6, R3, !P2 ;  /* 0x0000000306034207 */ /* 0x000fe40005000000 */
[----:B------:R-:W-:Y:S02]  /*6310*/  LOP3.LUT R39, R39, 0xffe, RZ, 0xc0, !PT ;  /* 0x00000ffe27277812 */ /* 0x000fe400078ec0ff */
[----:B------:R-:W-:Y:S02]  /*6320*/  LOP3.LUT R0, R0, 0xffffff00, RZ, 0xc0, !PT ;  /* 0xffffff0000007812 */ /* 0x000fe400078ec0ff */
[----:B------:R-:W-:Y:S01]  /*6330*/  @P6 SHF.L.U32 R5, R93, 0x1f, RZ ;  /* 0x0000001f5d056819 */ /* 0x000fe200000006ff */
[----:B------:R-:W-:Y:S01]  /*6340*/  IMAD.IADD R39, R36, 0x1, -R39 ;  /* 0x0000000124277824 */ /* 0x000fe200078e0a27 */
[----:B------:R-:W-:Y:S01]  /*6350*/  LOP3.LUT R3, R3, 0x1, RZ, 0xc0, !PT ;  /* 0x0000000103037812 */ /* 0x000fe200078ec0ff */
[----:B------:R-:W-:Y:S01]  /*6360*/  IMAD.IADD R0, R37, 0x1, R0 ;  /* 0x0000000125007824 */ /* 0x000fe200078e0200 */
[----:B------:R-:W1:Y:S02]  /*6370*/  @P6 SYNCS.PHASECHK.TRANS64.TRYWAIT P1, [R2+URZ+0x50], R5 ;  /* 0x00005005020065a7 */ /* 0x000e6400080211ff */
[----:B------:R-:W-:Y:S01]  /*6380*/  ISETP.NE.U32.AND P5, PT, R3, 0x1, PT ;  /* 0x000000010300780c */ /* 0x000fe20003fa5070 */
[----:B------:R-:W-:Y:S03]  /*6390*/  IMAD R39, R39, 0x100000, R0 ;  /* 0x0010000027277824 */ /* 0x000fe600078e0200 */
[----:B------:R-:W-:Y:S01]  /*63a0*/  P2R R102, PR, RZ, 0x20 ;  /* 0x00000020ff667803 */ /* 0x000fe20000000000 */
[----:B------:R2:W3:Y:S01]  /*63b0*/  SYNCS.PHASECHK.TRANS64.TRYWAIT P0, [R71+URZ+0xc0], R4 ;  /* 0x0000c004470075a7 */ /* 0x0004e200080011ff */
[----:B-1----:R-:W-:Y:S01]  /*63c0*/  @P6 SEL R101, RZ, 0x1, !P1 ;  /* 0x00000001ff656807 */ /* 0x002fe20004800000 */
[----:B--2---:R-:W-:Y:S06]  /*63d0*/  @!P6 BRA `(.L_x_99) ;  /* 0x000000000080e947 */ /* 0x004fec0003800000 */
[----:B------:R-:W-:Y:S01]  /*63e0*/  @P5 IMAD R6, R95, 0x1000, R88 ;  /* 0x000010005f065824 */ /* 0x000fe200078e0258 */
[----:B------:R-:W1:Y:S01]  /*63f0*/  S2R R0, SR_CgaCtaId ;  /* 0x0000000000007919 */ /* 0x000e620000008800 */
[----:B------:R-:W-:Y:S01]  /*6400*/  ISETP.NE.AND P1, PT, R101, RZ, PT ;  /* 0x000000ff6500720c */ /* 0x000fe20003f25270 */
[----:B------:R-:W-:Y:S01]  /*6410*/  BSSY B0, `(.L_x_100) ;  /* 0x000000b000007945 */ /* 0x000fe20003800000 */
[----:B------:R-:W-:Y:S01]  /*6420*/  @P5 VIADD R5, R6, UR44 ;  /* 0x0000002c06055c36 */ /* 0x000fe20008000000 */
[----:B------:R-:W-:Y:S02]  /*6430*/  CS2R R74, SRZ ;  /* 0x00000000004a7805 */ /* 0x000fe4000001ff00 */
[----:B------:R-:W-:Y:S02]  /*6440*/  CS2R R72, SRZ ;  /* 0x0000000000487805 */ /* 0x000fe4000001ff00 */
[----:B------:R-:W-:Y:S01]  /*6450*/  CS2R R78, SRZ ;  /* 0x00000000004e7805 */ /* 0x000fe2000001ff00 */
[----:B------:R-:W-:Y:S01]  /*6460*/  @P5 IMAD R5, R97, -0x10, R5 ;  /* 0xfffffff061055824 */ /* 0x000fe200078e0205 */
[----:B------:R-:W-:Y:S04]  /*6470*/  CS2R R76, SRZ ;  /* 0x00000000004c7805 */ /* 0x000fe8000001ff00 */
[----:B------:R-:W-:Y:S05]  /*6480*/  @P1 BRA `(.L_x_101) ;  /* 0x00000000000c1947 */ /* 0x000fea0003800000 */
[----:B------:R-:W-:Y:S04]  /*6490*/  SHF.L.U32 R3, R93, 0x1f, RZ ;  /* 0x0000001f5d037819 */ /* 0x000fe800000006ff */
[----:B------:R-:W2:Y:S02]  /*64a0*/  SYNCS.PHASECHK.TRANS64.TRYWAIT P1, [R2+URZ+0x50], R3 ;  /* 0x00005003020075a7 */ /* 0x000ea400080211ff */
[----:B--2---:R-:W-:Y:S05]  /*64b0*/  @!P1 BRA `(.L_x_102) ;  /* 0x00000040001c9947 */ /* 0x004fea0003800000 */
.L_x_101:
[----:B------:R-:W-:Y:S05]  /*64c0*/  BSYNC B0 ;  /* 0x0000000000007941 */ /* 0x000fea0003800000 */
.L_x_100:
[----:B------:R-:W-:Y:S01]  /*64d0*/  ISETP.NE.AND P1, PT, R102, RZ, PT ;  /* 0x000000ff6600720c */ /* 0x000fe20003f25270 */
[----:B--2---:R-:W-:Y:S02]  /*64e0*/  VIADD R3, R2, 0x70 ;  /* 0x0000007002037836 */ /* 0x004fe40000000000 */
[----:B------:R-:W-:Y:S03]  /*64f0*/  VIADD R95, R95, 0x1 ;  /* 0x000000015f5f7836 */ /* 0x000fe60000000000 */
[----:B-1----:R-:W-:Y:S07]  /*6500*/  PRMT R0, R0, 0x654, R3 ;  /* 0x0000065400007816 */ /* 0x002fee0000000003 */
[----:B------:R1:W2:Y:S04]  /*6510*/  @P1 LDS.128 R72, [R6+UR44+0x200] ;  /* 0x0002002c06481984 */ /* 0x0002a80008000c00 */
[----:B------:R1:W1:Y:S01]  /*6520*/  @P1 LDS.128 R76, [R5+0x210] ;  /* 0x00021000054c1984 */ /* 0x0002620000000c00 */
[C---:B------:R-:W-:Y:S01]  /*6530*/  ISETP.NE.AND P1, PT, R95.reuse, 0x4, PT ;  /* 0x000000045f00780c */ /* 0x040fe20003f25270 */
[----:B------:R-:W-:Y:S01]  /*6540*/  @!PT LDS RZ, [RZ] ;  /* 0x00000000fffff984 */ /* 0x000fe20000000800 */
[----:B------:R-:W-:Y:S01]  /*6550*/  @!PT LDS RZ, [RZ] ;  /* 0x00000000fffff984 */ /* 0x000fe20000000800 */
[----:B------:R-:W-:Y:S01]  /*6560*/  @!PT LDS RZ, [RZ] ;  /* 0x00000000fffff984 */ /* 0x000fe20000000800 */
[----:B------:R-:W-:Y:S01]  /*6570*/  @!PT LDS RZ, [RZ] ;  /* 0x00000000fffff984 */ /* 0x000fe20000000800 */
[----:B------:R5:W-:Y:S06]  /*6580*/  MEMBAR.ALL.CTA ;  /* 0x0000000000007992 */ /* 0x000bec0000008000 */
[----:B-----5:R-:W5:Y:S01]  /*6590*/  FENCE.VIEW.ASYNC.S ;  /* 0x00000000000073c6 */ /* 0x020f620000000000 */
[----:B------:R-:W-:Y:S01]  /*65a0*/  SEL R95, R95, RZ, P1 ;  /* 0x000000ff5f5f7207 */ /* 0x000fe20000800000 */
[----:B-----5:R5:W-:Y:S02]  /*65b0*/  SYNCS.ARRIVE.TRANS64.RED.A1T0 RZ, [R0+URZ], RZ ;  /* 0x000000ff00ff79a7 */ /* 0x020be400081004ff */
[----:B-----5:R-:W-:Y:S04]  /*65c0*/  SEL R0, RZ, 0x1, P1 ;  /* 0x00000001ff007807 */ /* 0x020fe80000800000 */
[----:B--2---:R-:W-:Y:S02]  /*65d0*/  LOP3.LUT R93, R93, R0, RZ, 0x3c, !PT ;  /* 0x000000005d5d7212 */ /* 0x004fe400078e3cff */
.L_x_99:
[----:B------:R-:W-:Y:S05]  /*65e0*/  BSYNC B1 ;  /* 0x0000000000017941 */ /* 0x000fea0003800000 */
.L_x_98:
[----:B------:R-:W-:Y:S04]  /*65f0*/  SHF.R.U32.HI R3, RZ, 0x15, R39 ;  /* 0x00000015ff037819 */ /* 0x000fe80000011627 */
[----:B------:R-:W-:Y:S01]  /*6600*/  LOP3.LUT P1, RZ, R3, 0x3, R90, 0x48, !PT ;  /* 0x0000000303ff7812 */ /* 0x000fe2000782485a */
[----:B------:R-:W-:Y:S01]  /*6610*/  @!UPT UIADD3 URZ, UPT, UPT, URZ, URZ, URZ ;  /* 0x000000fffffff290 */ /* 0x000fe2000fffe0ff */
[----:B---3--:R-:W-:Y:S11]  /*6620*/  @P0 BRA `(.L_x_103) ;  /* 0x0000000000080947 */ /* 0x008ff60003800000 */
[----:B------:R-:W2:Y:S02]  /*6630*/  SYNCS.PHASECHK.TRANS64.TRYWAIT P0, [R71+URZ+0xc0], R4 ;  /* 0x0000c004470075a7 */ /* 0x000ea400080011ff */
[----:B--2---:R-:W-:Y:S05]  /*6640*/  @!P0 BRA `(.L_x_104) ;  /* 0x0000003c00cc8947 */ /* 0x004fea0003800000 */
.L_x_103:
        /* <DEDUP_REMOVED lines=8> */
[----:B------:R-:W5:Y:S01]  /*66d0*/  LDCU.64 UR4, c[0x4][0x18] ;  /* 0x01000300ff0477ac */ /* 0x000f620008000a00 */
[----:B-1----:R-:W-:Y:S01]  /*66e0*/  MOV R5, UR9 ;  /* 0x0000000900057c02 */ /* 0x002fe20008000f00 */
[----:B--2---:R-:W-:Y:S01]  /*66f0*/  IMAD.U32 R4, RZ, RZ, UR8 ;  /* 0x00000008ff047e24 */ /* 0x004fe2000f8e00ff */
[----:B---3--:R-:W-:Y:S01]  /*6700*/  MOV R7, UR7 ;  /* 0x0000000700077c02 */ /* 0x008fe20008000f00 */
[----:B------:R-:W-:Y:S01]  /*6710*/  IMAD.U32 R6, RZ, RZ, UR6 ;  /* 0x00000006ff067e24 */ /* 0x000fe2000f8e00ff */
[----:B-----5:R-:W-:Y:S01]  /*6720*/  MOV R11, UR5 ;  /* 0x00000005000b7c02 */ /* 0x020fe20008000f00 */
[----:B------:R-:W-:Y:S02]  /*6730*/  IMAD.U32 R10, RZ, RZ, UR4 ;  /* 0x00000004ff0a7e24 */ /* 0x000fe4000f8e00ff */
[----:B------:R-:W-:Y:S07]  /*6740*/  LEPC R20, `(.L_x_105) ;  /* 0x000000001014794e */ /* 0x000fee0000000000 */
[----:B----4-:R-:W-:Y:S05]  /*6750*/  CALL.ABS.NOINC R2 ;  /* 0x0000000002007343 */ /* 0x010fea0003c00000 */
.L_x_105:
[-C--:B------:R-:W-:Y:S01]  /*6760*/  F2FP.F16.E4M3.UNPACK_B R42, R72.reuse ;  /* 0x00000048ff2a723e */ /* 0x080fe200020006ff */
[----:B------:R-:W-:Y:S05]  /*6770*/  WARPSYNC.ALL ;  /* 0x0000000000007948 */ /* 0x000fea0003800000 */
[----:B------:R-:W-:Y:S01]  /*6780*/  R2UR UR4, R39 ;  /* 0x00000000270472ca */ /* 0x000fe200000e0000 */
[--C-:B------:R-:W-:Y:S01]  /*6790*/  HADD2.F32 R40, -RZ, R42.reuse.H0_H0 ;  /* 0x2000002aff287230 */ /* 0x100fe20000004100 */
[----:B------:R-:W-:Y:S01]  /*67a0*/  F2FP.F16.E4M3.UNPACK_B R43, R72.H1 ;  /* 0x00000048ff2b723e */ /* 0x000fe200030006ff */
[----:B------:R-:W-:Y:S01]  /*67b0*/  HADD2.F32 R42, -RZ, R42.H1_H1 ;  /* 0x3000002aff2a7230 */ /* 0x000fe20000004100 */
[-C--:B------:R-:W-:Y:S01]  /*67c0*/  F2FP.F16.E4M3.UNPACK_B R45, R73.reuse ;  /* 0x00000049ff2d723e */ /* 0x080fe200020006ff */
[----:B------:R-:W-:Y:S01]  /*67d0*/  BSSY.RECONVERGENT B0, `(.L_x_106) ;  /* 0x0000099000007945 */ /* 0x000fe20003800200 */
[----:B------:R-:W-:Y:S01]  /*67e0*/  F2FP.F16.E4M3.UNPACK_B R47, R73.H1 ;  /* 0x00000049ff2f723e */ /* 0x000fe200030006ff */
[--C-:B------:R-:W-:Y:S01]  /*67f0*/  HADD2.F32 R44, -RZ, R43.reuse.H0_H0 ;  /* 0x2000002bff2c7230 */ /* 0x100fe20000004100 */
[-C--:B------:R-:W-:Y:S01]  /*6800*/  F2FP.F16.E4M3.UNPACK_B R49, R74.reuse ;  /* 0x0000004aff31723e */ /* 0x080fe200020006ff */
[----:B------:R-:W-:Y:S01]  /*6810*/  HADD2.F32 R46, -RZ, R43.H1_H1 ;  /* 0x3000002bff2e7230 */ /* 0x000fe20000004100 */
[----:B------:R-:W-:Y:S01]  /*6820*/  F2FP.F16.E4M3.UNPACK_B R51, R74.H1 ;  /* 0x0000004aff33723e */ /* 0x000fe200030006ff */
[--C-:B------:R-:W-:Y:S01]  /*6830*/  HADD2.F32 R43, -RZ, R45.reuse.H0_H0 ;  /* 0x2000002dff2b7230 */ /* 0x100fe20000004100 */
[-C--:B------:R-:W-:Y:S01]  /*6840*/  F2FP.F16.E4M3.UNPACK_B R53, R75.reuse ;  /* 0x0000004bff35723e */ /* 0x080fe200020006ff */
[----:B-12---:R-:W-:Y:S01]  /*6850*/  LDTM.16dp32bit_t0_t15.x32 R4, tmem[UR4] ;  /* 0x00000004000479ee */ /* 0x006fe20008a80000 */
[----:B------:R-:W4:Y:S01]  /*6860*/  LDTM.16dp32bit_t16_t31.x32 R4, tmem[UR4+0x20] ;  /* 0x00002004000479ee */ /* 0x000f220008aa0000 */
[----:B------:R-:W-:Y:S01]  /*6870*/  SHF.L.U32 R104, R92, 0x4, RZ ;  /* 0x000000045c687819 */ /* 0x000fe200000006ff */
[----:B------:R-:W-:Y:S01]  /*6880*/  HADD2.F32 R48, -RZ, R45.H1_H1 ;  /* 0x3000002dff307230 */ /* 0x000fe20000004100 */
[----:B------:R-:W-:Y:S01]  /*6890*/  F2FP.F16.E4M3.UNPACK_B R55, R75.H1 ;  /* 0x0000004bff37723e */ /* 0x000fe200030006ff */
[----:B------:R-:W-:Y:S01]  /*68a0*/  HADD2.F32 R52, -RZ, R49.H1_H1 ;  /* 0x30000031ff347230 */ /* 0x000fe20000004100 */
[-C--:B------:R-:W-:Y:S01]  /*68b0*/  F2FP.F16.E4M3.UNPACK_B R57, R76.reuse ;  /* 0x0000004cff39723e */ /* 0x080fe200020006ff */
[----:B------:R-:W-:Y:S01]  /*68c0*/  HADD2.F32 R56, -RZ, R53.H1_H1 ;  /* 0x30000035ff387230 */ /* 0x000fe20000004100 */
[----:B------:R-:W-:Y:S01]  /*68d0*/  F2FP.F16.E4M3.UNPACK_B R59, R76.H1 ;  /* 0x0000004cff3b723e */ /* 0x000fe200030006ff */
[----:B------:R-:W-:Y:S01]  /*68e0*/  HADD2.F32 R45, -RZ, R47.H0_H0 ;  /* 0x2000002fff2d7230 */ /* 0x000fe20000004100 */
[-C--:B------:R-:W-:Y:S01]  /*68f0*/  F2FP.F16.E4M3.UNPACK_B R61, R77.reuse ;  /* 0x0000004dff3d723e */ /* 0x080fe200020006ff */
[----:B------:R-:W-:Y:S01]  /*6900*/  HADD2.F32 R60, -RZ, R57.H1_H1 ;  /* 0x30000039ff3c7230 */ /* 0x000fe20000004100 */
[----:B------:R-:W-:Y:S01]  /*6910*/  F2FP.F16.E4M3.UNPACK_B R63, R77.H1 ;  /* 0x0000004dff3f723e */ /* 0x000fe200030006ff */
[----:B------:R-:W-:Y:S01]  /*6920*/  HADD2.F32 R50, -RZ, R47.H1_H1 ;  /* 0x3000002fff327230 */ /* 0x000fe20000004100 */
[-C--:B------:R-:W-:Y:S01]  /*6930*/  F2FP.F16.E4M3.UNPACK_B R65, R78.reuse ;  /* 0x0000004eff41723e */ /* 0x080fe200020006ff */
[----:B------:R-:W-:Y:S01]  /*6940*/  HADD2.F32 R47, -RZ, R49.H0_H0 ;  /* 0x20000031ff2f7230 */ /* 0x000fe20000004100 */
[----:B------:R-:W-:Y:S01]  /*6950*/  F2FP.F16.E4M3.UNPACK_B R67, R78.H1 ;  /* 0x0000004eff43723e */ /* 0x000fe200030006ff */
[----:B------:R-:W-:Y:S01]  /*6960*/  HADD2.F32 R64, -RZ, R61.H1_H1 ;  /* 0x3000003dff407230 */ /* 0x000fe20000004100 */
[----:B------:R-:W-:Y:S01]  /*6970*/  ISETP.NE.AND P0, PT, R99, RZ, PT ;  /* 0x000000ff6300720c */ /* 0x000fe20003f05270 */
[----:B------:R-:W-:Y:S01]  /*6980*/  HADD2.F32 R68, -RZ, R65.H1_H1 ;  /* 0x30000041ff447230 */ /* 0x000fe20000004100 */
[----:B------:R-:W-:Y:S01]  /*6990*/  ISETP.NE.AND P6, PT, R103, RZ, PT ;  /* 0x000000ff6700720c */ /* 0x000fe20003fc5270 */
[--C-:B------:R-:W-:Y:S02]  /*69a0*/  HADD2.F32 R49, -RZ, R51.reuse.H0_H0 ;  /* 0x20000033ff317230 */ /* 0x100fe40000004100 */
[----:B------:R-:W-:Y:S02]  /*69b0*/  HADD2.F32 R54, -RZ, R51.H1_H1 ;  /* 0x30000033ff367230 */ /* 0x000fe40000004100 */
[C---:B----4-:R-:W-:Y:S01]  /*69c0*/  FMUL R0, R38.reuse, R4 ;  /* 0x0000000426007220 */ /* 0x050fe20000400000 */
[C---:B------:R-:W-:Y:S01]  /*69d0*/  FMUL R2, R38.reuse, R5 ;  /* 0x0000000526027220 */ /* 0x040fe20000400000 */
[C---:B------:R-:W-:Y:S01]  /*69e0*/  FMUL R4, R38.reuse, R8 ;  /* 0x0000000826047220 */ /* 0x040fe20000400000 */
[C---:B------:R-:W-:Y:S01]  /*69f0*/  FMUL R5, R38.reuse, R9 ;  /* 0x0000000926057220 */ /* 0x040fe20000400000 */
[C---:B------:R-:W-:Y:S01]  /*6a00*/  FFMA R0, R41.reuse, R40, R0 ;  /* 0x0000002829007223 */ /* 0x040fe20000000000 */
[C---:B------:R-:W-:Y:S01]  /*6a10*/  FFMA R2, R41.reuse, R42, R2 ;  /* 0x0000002a29027223 */ /* 0x040fe20000000002 */
[C---:B------:R-:W-:Y:S01]  /*6a20*/  FMUL R8, R38.reuse, R12 ;  /* 0x0000000c26087220 */ /* 0x040fe20000400000 */
[C---:B------:R-:W-:Y:S01]  /*6a30*/  FMUL R9, R38.reuse, R13 ;  /* 0x0000000d26097220 */ /* 0x040fe20000400000 */
[----:B------:R-:W-:Y:S02]  /*6a40*/  HADD2.F32 R51, -RZ, R53.H0_H0 ;  /* 0x20000035ff337230 */ /* 0x000fe40000004100 */
[C---:B------:R-:W-:Y:S01]  /*6a50*/  FMUL R12, R38.reuse, R16 ;  /* 0x00000010260c7220 */ /* 0x040fe20000400000 */
        /* <DEDUP_REMOVED lines=12> */
[-C--:B------:R-:W-:Y:S01]  /*6b20*/  F2FP.F16.E4M3.UNPACK_B R40, R79.reuse ;  /* 0x0000004fff28723e */ /* 0x080fe200020006ff */
[C---:B------:R-:W-:Y:S01]  /*6b30*/  FFMA R3, R41.reuse, R44, R3 ;  /* 0x0000002c29037223 */ /* 0x040fe20000000003 */
[C---:B------:R-:W-:Y:S01]  /*6b40*/  FFMA R7, R41.reuse, R46, R7 ;  /* 0x0000002e29077223 */ /* 0x040fe20000000007 */
[----:B------:R-:W-:Y:S01]  /*6b50*/  F2FP.F16.E4M3.UNPACK_B R42, R79.H1 ;  /* 0x0000004fff2a723e */ /* 0x000fe200030006ff */
[C---:B------:R-:W-:Y:S01]  /*6b60*/  FFMA R4, R41.reuse, R43, R4 ;  /* 0x0000002b29047223 */ /* 0x040fe20000000004 */
[----:B------:R-:W-:Y:S01]  /*6b70*/  FFMA R5, R41, R48, R5 ;  /* 0x0000003029057223 */ /* 0x000fe20000000005 */
[C---:B------:R-:W-:Y:S01]  /*6b80*/  FMUL R11, R38.reuse, R11 ;  /* 0x0000000b260b7220 */ /* 0x040fe20000400000 */
[----:B------:R-:W-:Y:S01]  /*6b90*/  F2FP.SATFINITE.E4M3.F32.PACK_AB_MERGE_C R105, R7, R3, RZ ;  /* 0x000000030769723e */ /* 0x000fe200048070ff */
[C---:B------:R-:W-:Y:S01]  /*6ba0*/  FFMA R6, R41.reuse, R45, R6 ;  /* 0x0000002d29067223 */ /* 0x040fe20000000006 */
[----:B------:R-:W-:Y:S01]  /*6bb0*/  FMUL R10, R38, R14 ;  /* 0x0000000e260a7220 */ /* 0x000fe20000400000 */
[C---:B------:R-:W-:Y:S01]  /*6bc0*/  FFMA R11, R41.reuse, R50, R11 ;  /* 0x00000032290b7223 */ /* 0x040fe2000000000b */
[----:B------:R-:W-:Y:S01]  /*6bd0*/  F2FP.SATFINITE.E4M3.F32.PACK_AB_MERGE_C R108, R2, R0, R105 ;  /* 0x00000000026c723e */ /* 0x000fe20004807069 */
[----:B------:R-:W-:Y:S01]  /*6be0*/  FMUL R15, R38, R15 ;  /* 0x0000000f260f7220 */ /* 0x000fe20000400000 */
[----:B------:R-:W-:Y:S01]  /*6bf0*/  IADD3 R105, PT, PT, R88, UR44, RZ ;  /* 0x0000002c58697c10 */ /* 0x000fe2000fffe0ff */
[----:B------:R-:W-:Y:S01]  /*6c00*/  FFMA R8, R41, R47, R8 ;  /* 0x0000002f29087223 */ /* 0x000fe20000000008 */
[----:B------:R-:W-:Y:S01]  /*6c10*/  F2FP.SATFINITE.E4M3.F32.PACK_AB_MERGE_C R109, R11, R6, RZ ;  /* 0x000000060b6d723e */ /* 0x000fe200048070ff */
[----:B------:R-:W-:Y:S01]  /*6c20*/  FFMA R9, R41, R52, R9 ;  /* 0x0000003429097223 */ /* 0x000fe20000000009 */
[--C-:B------:R-:W-:Y:S01]  /*6c30*/  HADD2.F32 R53, -RZ, R55.reuse.H0_H0 ;  /* 0x20000037ff357230 */ /* 0x100fe20000004100 */
[----:B------:R-:W-:Y:S01]  /*6c40*/  IADD3 R100, PT, PT, R105, R104, RZ ;  /* 0x0000006869647210 */ /* 0x000fe20007ffe0ff */
[----:B------:R-:W-:Y:S01]  /*6c50*/  FFMA R10, R41, R49, R10 ;  /* 0x00000031290a7223 */ /* 0x000fe2000000000a */
[----:B------:R-:W-:Y:S01]  /*6c60*/  F2FP.SATFINITE.E4M3.F32.PACK_AB_MERGE_C R109, R5, R4, R109 ;  /* 0x00000004056d723e */ /* 0x000fe2000480706d */
[C---:B------:R-:W-:Y:S01]  /*6c70*/  FFMA R15, R41.reuse, R54, R15 ;  /* 0x00000036290f7223 */ /* 0x040fe2000000000f */
[C---:B------:R-:W-:Y:S01]  /*6c80*/  FFMA R12, R41.reuse, R51, R12 ;  /* 0x00000033290c7223 */ /* 0x040fe2000000000c */
[C---:B------:R-:W-:Y:S01]  /*6c90*/  FFMA R13, R41.reuse, R56, R13 ;  /* 0x00000038290d7223 */ /* 0x040fe2000000000d */
[----:B------:R-:W-:Y:S02]  /*6ca0*/  HADD2.F32 R58, -RZ, R55.H1_H1 ;  /* 0x30000037ff3a7230 */ /* 0x000fe40000004100 */
[C---:B------:R-:W-:Y:S01]  /*6cb0*/  FMUL R14, R38.reuse, R18 ;  /* 0x00000012260e7220 */ /* 0x040fe20000400000 */
[----:B------:R-:W-:Y:S02]  /*6cc0*/  HADD2.F32 R55, -RZ, R57.H0_H0 ;  /* 0x20000039ff377230 */ /* 0x000fe40000004100 */
[C---:B------:R-:W-:Y:S01]  /*6cd0*/  FMUL R19, R38.reuse, R19 ;  /* 0x0000001326137220 */ /* 0x040fe20000400000 */
[--C-:B------:R-:W-:Y:S02]  /*6ce0*/  HADD2.F32 R57, -RZ, R59.reuse.H0_H0 ;  /* 0x2000003bff397230 */ /* 0x100fe40000004100 */
[C---:B------:R-:W-:Y:S01]  /*6cf0*/  FFMA R14, R41.reuse, R53, R14 ;  /* 0x00000035290e7223 */ /* 0x040fe2000000000e */
[----:B------:R-:W-:Y:S02]  /*6d00*/  HADD2.F32 R62, -RZ, R59.H1_H1 ;  /* 0x3000003bff3e7230 */ /* 0x000fe40000004100 */
[C---:B------:R-:W-:Y:S01]  /*6d10*/  FMUL R18, R38.reuse, R22 ;  /* 0x0000001626127220 */ /* 0x040fe20000400000 */
[----:B------:R-:W-:Y:S02]  /*6d20*/  HADD2.F32 R59, -RZ, R61.H0_H0 ;  /* 0x2000003dff3b7230 */ /* 0x000fe40000004100 */
[C---:B------:R-:W-:Y:S01]  /*6d30*/  FFMA R19, R41.reuse, R58, R19 ;  /* 0x0000003a29137223 */ /* 0x040fe20000000013 */
[C---:B------:R-:W-:Y:S01]  /*6d40*/  FMUL R23, R38.reuse, R23 ;  /* 0x0000001726177220 */ /* 0x040fe20000400000 */
[C---:B------:R-:W-:Y:S01]  /*6d50*/  FFMA R16, R41.reuse, R55, R16 ;  /* 0x0000003729107223 */ /* 0x040fe20000000010 */
[C---:B------:R-:W-:Y:S01]  /*6d60*/  FFMA R17, R41.reuse, R60, R17 ;  /* 0x0000003c29117223 */ /* 0x040fe20000000011 */
        /* <DEDUP_REMOVED lines=13> */
[--C-:B------:R-:W-:Y:S02]  /*6e40*/  HADD2.F32 R67, -RZ, R40.reuse.H0_H0 ;  /* 0x20000028ff437230 */ /* 0x100fe40000004100 */
[C---:B------:R-:W-:Y:S01]  /*6e50*/  FFMA R27, R41.reuse, R66, R27 ;  /* 0x00000042291b7223 */ /* 0x040fe2000000001b */
[C---:B------:R-:W-:Y:S01]  /*6e60*/  FMUL R31, R38.reuse, R31 ;  /* 0x0000001f261f7220 */ /* 0x040fe20000400000 */
[C---:B------:R-:W-:Y:S01]  /*6e70*/  FFMA R24, R41.reuse, R63, R24 ;  /* 0x0000003f29187223 */ /* 0x040fe20000000018 */
[----:B------:R-:W-:Y:S02]  /*6e80*/  HADD2.F32 R40, -RZ, R40.H1_H1 ;  /* 0x30000028ff287230 */ /* 0x000fe40000004100 */
[C---:B------:R-:W-:Y:S01]  /*6e90*/  FFMA R25, R41.reuse, R68, R25 ;  /* 0x0000004429197223 */ /* 0x040fe20000000019 */
[--C-:B------:R-:W-:Y:S02]  /*6ea0*/  HADD2.F32 R69, -RZ, R42.reuse.H0_H0 ;  /* 0x2000002aff457230 */ /* 0x100fe40000004100 */
[C---:B------:R-:W-:Y:S01]  /*6eb0*/  FFMA R26, R41.reuse, R65, R26 ;  /* 0x00000041291a7223 */ /* 0x040fe2000000001a */
[----:B------:R-:W-:Y:S02]  /*6ec0*/  HADD2.F32 R42, -RZ, R42.H1_H1 ;  /* 0x3000002aff2a7230 */ /* 0x000fe40000004100 */
[C---:B------:R-:W-:Y:S01]  /*6ed0*/  FMUL R30, R38.reuse, R34 ;  /* 0x00000022261e7220 */ /* 0x040fe20000400000 */
[----:B------:R-:W-:Y:S01]  /*6ee0*/  FFMA R31, R41, R70, R31 ;  /* 0x00000046291f7223 */ /* 0x000fe2000000001f */
[----:B------:R-:W-:Y:S01]  /*6ef0*/  FMUL R35, R38, R35 ;  /* 0x0000002326237220 */ /* 0x000fe20000400000 */
[----:B------:R-:W-:Y:S01]  /*6f00*/  F2FP.SATFINITE.E4M3.F32.PACK_AB_MERGE_C R110, R15, R10, RZ ;  /* 0x0000000a0f6e723e */ /* 0x000fe200048070ff */
[----:B------:R-:W-:Y:S01]  /*6f10*/  FFMA R28, R41, R67, R28 ;  /* 0x00000043291c7223 */ /* 0x000fe2000000001c */
[----:B------:R-:W-:Y:S01]  /*6f20*/  F2FP.SATFINITE.E4M3.F32.PACK_AB_MERGE_C R111, R19, R14, RZ ;  /* 0x0000000e136f723e */ /* 0x000fe200048070ff */
[C---:B------:R-:W-:Y:S01]  /*6f30*/  FFMA R29, R41.reuse, R40, R29 ;  /* 0x00000028291d7223 */ /* 0x040fe2000000001d */
[C---:B------:R-:W-:Y:S01]  /*6f40*/  FFMA R30, R41.reuse, R69, R30 ;  /* 0x00000045291e7223 */ /* 0x040fe2000000001e */
[----:B------:R-:W-:Y:S01]  /*6f50*/  FFMA R35, R41, R42, R35 ;  /* 0x0000002a29237223 */ /* 0x000fe20000000023 */
[----:B------:R-:W-:Y:S02]  /*6f60*/  F2FP.SATFINITE.E4M3.F32.PACK_AB_MERGE_C R110, R9, R8, R110 ;  /* 0x00000008096e723e */ /* 0x000fe4000480706e */
[----:B------:R-:W-:Y:S02]  /*6f70*/  F2FP.SATFINITE.E4M3.F32.PACK_AB_MERGE_C R111, R13, R12, R111 ;  /* 0x0000000c0d6f723e */ /* 0x000fe4000480706f */
[----:B------:R-:W-:Y:S02]  /*6f80*/  F2FP.SATFINITE.E4M3.F32.PACK_AB_MERGE_C R112, R23, R18, RZ ;  /* 0x000000121770723e */ /* 0x000fe400048070ff */
[----:B------:R-:W-:Y:S01]  /*6f90*/  F2FP.SATFINITE.E4M3.F32.PACK_AB_MERGE_C R113, R27, R22, RZ ;  /* 0x000000161b71723e */ /* 0x000fe200048070ff */
[----:B------:R1:W-:Y:S01]  /*6fa0*/  STS.128 [R88+UR44+0x4200], R108 ;  /* 0x0042006c58007988 */ /* 0x0003e20008000c2c */
[----:B------:R-:W-:Y:S02]  /*6fb0*/  F2FP.SATFINITE.E4M3.F32.PACK_AB_MERGE_C R106, R31, R26, RZ ;  /* 0x0000001a1f6a723e */ /* 0x000fe400048070ff */
[----:B------:R-:W-:Y:S02]  /*6fc0*/  F2FP.SATFINITE.E4M3.F32.PACK_AB_MERGE_C R107, R35, R30, RZ ;  /* 0x0000001e236b723e */ /* 0x000fe400048070ff */
[----:B------:R-:W-:Y:S02]  /*6fd0*/  F2FP.SATFINITE.E4M3.F32.PACK_AB_MERGE_C R112, R17, R16, R112 ;  /* 0x000000101170723e */ /* 0x000fe40004807070 */
[----:B------:R-:W-:Y:S02]  /*6fe0*/  F2FP.SATFINITE.E4M3.F32.PACK_AB_MERGE_C R113, R21, R20, R113 ;  /* 0x000000141571723e */ /* 0x000fe40004807071 */
[----:B------:R-:W-:Y:S02]  /*6ff0*/  F2FP.SATFINITE.E4M3.F32.PACK_AB_MERGE_C R114, R25, R24, R106 ;  /* 0x000000181972723e */ /* 0x000fe4000480706a */
[----:B------:R-:W-:Y:S02]  /*7000*/  F2FP.SATFINITE.E4M3.F32.PACK_AB_MERGE_C R115, R29, R28, R107 ;  /* 0x0000001c1d73723e */ /* 0x000fe4000480706b */
[----:B------:R-:W-:Y:S02]  /*7010*/  LEA R105, R95, UR44, 0x3 ;  /* 0x0000002c5f697c11 */ /* 0x000fe4000f8e18ff */
[----:B------:R-:W-:Y:S01]  /*7020*/  @P6 SHF.L.U32 R106, R93, 0x1f, RZ ;  /* 0x0000001f5d6a6819 */ /* 0x000fe200000006ff */
[----:B------:R1:W-:Y:S01]  /*7030*/  STS.128 [R100+0x4210], R112 ;  /* 0x0042107064007388 */ /* 0x0003e20000000c00 */
[----:B------:R-:W-:Y:S01]  /*7040*/  @!PT LDS RZ, [RZ] ;  /* 0x00000000fffff984 */ /* 0x000fe20000000800 */
[----:B------:R-:W-:Y:S01]  /*7050*/  @!PT LDS RZ, [RZ] ;  /* 0x00000000fffff984 */ /* 0x000fe20000000800 */
[----:B------:R-:W-:Y:S01]  /*7060*/  @!PT LDS RZ, [RZ] ;  /* 0x00000000fffff984 */ /* 0x000fe20000000800 */
[----:B------:R-:W-:Y:S01]  /*7070*/  @!PT LDS RZ, [RZ] ;  /* 0x00000000fffff984 */ /* 0x000fe20000000800 */
[----:B------:R2:W-:Y:S07]  /*7080*/  MEMBAR.ALL.CTA ;  /* 0x0000000000007992 */ /* 0x0005ee0000008000 */
[----:B--2---:R-:W2:Y:S02]  /*7090*/  FENCE.VIEW.ASYNC.S ;  /* 0x00000000000073c6 */ /* 0x004ea40000000000 */
[----:B--2---:R-:W-:Y:S06]  /*70a0*/  BAR.SYNC.DEFER_BLOCKING 0x1, 0x80 ;  /* 0x0042000000007b1d */ /* 0x004fec0000010000 */
[----:B------:R-:W-:Y:S05]  /*70b0*/  @P0 BRA `(.L_x_107) ;  /* 0x0000000000280947 */ /* 0x000fea0003800000 */
[----:B------:R-:W-:Y:S01]  /*70c0*/  UIADD3 UR4, UPT, UPT, UR44, 0x4200, URZ ;  /* 0x000042002c047890 */ /* 0x000fe2000fffe0ff */
[----:B------:R-:W-:Y:S05]  /*70d0*/  UMOV UR51, UR36 ;  /* 0x0000002400337c82 */ /* 0x000fea0008000000 */
[----:B------:R-:W-:Y:S01]  /*70e0*/  MOV R98, UR4 ;  /* 0x0000000400627c02 */ /* 0x000fe20008000f00 */
[----:B------:R-:W-:Y:S03]  /*70f0*/  UIADD3 UR4, UP0, UPT, UR60, 0x680, URZ ;  /* 0x000006803c047890 */ /* 0x000fe6000ff1e0ff */
[----:B------:R-:W-:Y:S01]  /*7100*/  R2UR UR48, R98 ;  /* 0x00000000623072ca */ /* 0x000fe200000e0000 */
[----:B------:R-:W-:Y:S11]  /*7110*/  UIADD3.X UR5, UPT, UPT, URZ, UR61, URZ, UP0, !UPT ;  /* 0x0000003dff057290 */ /* 0x000ff600087fe4ff */
[----:B------:R-:W-:Y:S01]  /*7120*/  @!UPT UIADD3 URZ, UPT, UPT, URZ, URZ, URZ ;  /* 0x000000fffffff290 */ /* 0x000fe2000fffe0ff */
[----:B------:R2:W-:Y:S01]  /*7130*/  UTMASTG.3D [UR48], [UR4] ;  /* 0x00000030040073b5 */ /* 0x0005e20008010000 */
[----:B------:R0:W-:Y:S01]  /*7140*/  UTMACMDFLUSH ;  /* 0x00000000000079b7 */ /* 0x0001e20000000000 */
[----:B--2---:R-:W-:Y:S04]  /*7150*/  DEPBAR.LE SB0, 0x1 ;  /* 0x000080400000791a */ /* 0x004fe80000000000 */
.L_x_107:
[----:B------:R-:W-:Y:S05]  /*7160*/  BSYNC.RECONVERGENT B0 ;  /* 0x0000000000007941 */ /* 0x000fea0003800200 */
.L_x_106:
[----:B------:R-:W-:Y:S06]  /*7170*/  BAR.SYNC.DEFER_BLOCKING 0x1, 0x80 ;  /* 0x0042000000007b1d */ /* 0x000fec0000010000 */
[----:B------:R-:W2:Y:S01]  /*7180*/  @P6 SYNCS.PHASECHK.TRANS64.TRYWAIT P0, [R105+URZ+0x50], R106 ;  /* 0x0000506a690065a7 */ /* 0x000ea200080011ff */
[----:B------:R-:W-:Y:S01]  /*7190*/  BSSY B1, `(.L_x_108) ;  /* 0x0000020000017945 */ /* 0x000fe20003800000 */
[----:B--2---:R-:W-:Y:S03]  /*71a0*/  @P6 SEL R101, RZ, 0x1, !P0 ;  /* 0x00000001ff656807 */ /* 0x004fe60004000000 */
[----:B------:R-:W-:Y:S05]  /*71b0*/  @!P6 BRA `(.L_x_109) ;  /* 0x000000000074e947 */ /* 0x000fea0003800000 */
[----:B------:R-:W-:Y:S01]  /*71c0*/  ISETP.NE.AND P1, PT, R102, RZ, PT ;  /* 0x000000ff6600720c */ /* 0x000fe20003f25270 */
[----:B------:R-:W2:Y:S01]  /*71d0*/  S2R R0, SR_CgaCtaId ;  /* 0x0000000000007919 */ /* 0x000ea20000008800 */
[----:B------:R-:W-:Y:S01]  /*71e0*/  ISETP.NE.AND P0, PT, R101, RZ, PT ;  /* 0x000000ff6500720c */ /* 0x000fe20003f05270 */
[----:B------:R-:W-:Y:S10]  /*71f0*/  BSSY B0, `(.L_x_110) ;  /* 0x0000008000007945 */ /* 0x000ff40003800000 */
[----:B------:R-:W-:Y:S05]  /*7200*/  @P1 IMAD R2, R95, 0x1000, R88 ;  /* 0x000010005f021824 */ /* 0x000fea00078e0258 */
[----:B------:R-:W-:Y:S05]  /*7210*/  @P1 IADD3 R3, PT, PT, R2, UR44, RZ ;  /* 0x0000002c02031c10 */ /* 0x000fea000fffe0ff */
[----:B------:R-:W-:Y:S01]  /*7220*/  @P1 IMAD.IADD R3, R3, 0x1, R104 ;  /* 0x0000000103031824 */ /* 0x000fe200078e0268 */
[----:B------:R-:W-:Y:S06]  /*7230*/  @P0 BRA `(.L_x_111) ;  /* 0x00000000000c0947 */ /* 0x000fec0003800000 */
[----:B------:R-:W-:Y:S04]  /*7240*/  SHF.L.U32 R4, R93, 0x1f, RZ ;  /* 0x0000001f5d047819 */ /* 0x000fe800000006ff */
[----:B------:R-:W3:Y:S02]  /*7250*/  SYNCS.PHASECHK.TRANS64.TRYWAIT P0, [R105+URZ+0x50], R4 ;  /* 0x00005004690075a7 */ /* 0x000ee400080011ff */
[----:B---3--:R-:W-:Y:S05]  /*7260*/  @!P0 BRA `(.L_x_112) ;  /* 0x0000003000d88947 */ /* 0x008fea0003800000 */
.L_x_111:
[----:B------:R-:W-:Y:S05]  /*7270*/  BSYNC B0 ;  /* 0x0000000000007941 */ /* 0x000fea0003800000 */
.L_x_110:
[----:B------:R-:W-:Y:S01]  /*7280*/  ISETP.NE.AND P0, PT, R102, RZ, PT ;  /* 0x000000ff6600720c */ /* 0x000fe20003f05270 */
[----:B---3--:R-:W-:Y:S02]  /*7290*/  VIADD R105, R105, 0x70 ;  /* 0x0000007069697836 */ /* 0x008fe40000000000 */
[----:B------:R-:W-:Y:S03]  /*72a0*/  VIADD R95, R95, 0x1 ;  /* 0x000000015f5f7836 */ /* 0x000fe60000000000 */
[----:B--2---:R-:W-:Y:S07]  /*72b0*/  PRMT R0, R0, 0x654, R105 ;  /* 0x0000065400007816 */ /* 0x004fee0000000069 */
[----:B------:R2:W3:Y:S04]  /*72c0*/  @P0 LDS.128 R72, [R2+UR44+0x200] ;  /* 0x0002002c02480984 */ /* 0x0004e80008000c00 */
[----:B------:R2:W4:Y:S01]  /*72d0*/  @P0 LDS.128 R76, [R3+0x210] ;  /* 0x00021000034c0984 */ /* 0x0005220000000c00 */
        /* <DEDUP_REMOVED lines=10> */
[----:B--23--:R-:W-:Y:S02]  /*7380*/  LOP3.LUT R93, R93, R0, RZ, 0x3c, !PT ;  /* 0x000000005d5d7212 */ /* 0x00cfe400078e3cff */
.L_x_109:
[----:B------:R-:W-:Y:S05]  /*7390*/  BSYNC B1 ;  /* 0x0000000000017941 */ /* 0x000fea0003800000 */
.L_x_108:
[----:B------:R-:W-:Y:S05]  /*73a0*/  VIADD R3, R39, 0x40 ;  /* 0x0000004027037836 */ /* 0x000fea0000000000 */
[----:B------:R-:W-:Y:S04]  /*73b0*/  SHF.R.U32.HI R3, RZ, 0x15, R3 ;  /* 0x00000015ff037819 */ /* 0x000fe80000011603 */
[----:B------:R-:W-:Y:S11]  /*73c0*/  LOP3.LUT P0, RZ, R3, 0x3, R90, 0x48, !PT ;  /* 0x0000000303ff7812 */ /* 0x000ff6000780485a */
[----:B------:R-:W-:Y:S02]  /*73d0*/  @!UPT UIADD3 URZ, UPT, UPT, URZ, URZ, URZ ;  /* 0x000000fffffff290 */ /* 0x000fe4000fffe0ff */
[----:B------:R-:W-:Y:S05]  /*73e0*/  @!P0 BRA `(.L_x_113) ;  /* 0x0000000000408947 */ /* 0x000fea0003800000 */
[----:B------:R-:W2:Y:S01]  /*73f0*/  LDCU.64 UR8, c[0x4][0x78] ;  /* 0x01000f00ff0877ac */ /* 0x000ea20008000a00 */
[----:B------:R-:W-:Y:S01]  /*7400*/  MOV R3, 0x0 ;  /* 0x0000000000037802 */ /* 0x000fe20000000f00 */
[----:B------:R-:W-:Y:S02]  /*7410*/  HFMA2 R12, -RZ, RZ, 0, 5.9604644775390625e-08 ;  /* 0x00000001ff0c7431 */ /* 0x000fe400000001ff */
[----:B------:R-:W-:Y:S02]  /*7420*/  IMAD.MOV.U32 R8, RZ, RZ, 0x192 ;  /* 0x00000192ff087424 */ /* 0x000fe400078e00ff */
[----:B------:R-:W-:Y:S01]  /*7430*/  IMAD.MOV.U32 R13, RZ, RZ, RZ ;  /* 0x000000ffff0d7224 */ /* 0x000fe200078e00ff */
[----:B------:R-:W3:Y:S01]  /*7440*/  LDCU.64 UR6, c[0x4][0x80] ;  /* 0x01001000ff0677ac */ /* 0x000ee20008000a00 */
[----:B------:R-:W1:Y:S01]  /*7450*/  LDC.64 R2, c[0x4][R3] ;  /* 0x0100000003027b82 */ /* 0x000e620000000a00 */
[----:B------:R-:W5:Y:S01]  /*7460*/  LDCU.64 UR4, c[0x4][0x18] ;  /* 0x01000300ff0477ac */ /* 0x000f620008000a00 */
[----:B--2---:R-:W-:Y:S01]  /*7470*/  MOV R5, UR9 ;  /* 0x0000000900057c02 */ /* 0x004fe20008000f00 */
[----:B------:R-:W-:Y:S01]  /*7480*/  IMAD.U32 R4, RZ, RZ, UR8 ;  /* 0x00000008ff047e24 */ /* 0x000fe2000f8e00ff */
[----:B---3--:R-:W-:Y:S01]  /*7490*/  MOV R7, UR7 ;  /* 0x0000000700077c02 */ /* 0x008fe20008000f00 */
[----:B------:R-:W-:Y:S01]  /*74a0*/  IMAD.U32 R6, RZ, RZ, UR6 ;  /* 0x00000006ff067e24 */ /* 0x000fe2000f8e00ff */
[----:B-----5:R-:W-:Y:S01]  /*74b0*/  MOV R11, UR5 ;  /* 0x00000005000b7c02 */ /* 0x020fe20008000f00 */
[----:B------:R-:W-:Y:S02]  /*74c0*/  IMAD.U32 R10, RZ, RZ, UR4 ;  /* 0x00000004ff0a7e24 */ /* 0x000fe4000f8e00ff */
[----:B------:R-:W-:Y:S07]  /*74d0*/  LEPC R20, `(.L_x_113) ;  /* 0x000000001014794e */ /* 0x000fee0000000000 */
[----:B-1--4-:R-:W-:Y:S05]  /*74e0*/  CALL.ABS.NOINC R2 ;  /* 0x0000000002007343 */ /* 0x012fea0003c00000 */
.L_x_113:
        /* <DEDUP_REMOVED lines=14> */
[----:B------:R-:W-:Y:S01]  /*75d0*/  F2FP.F16.E4M3.UNPACK_B R54, R75 ;  /* 0x0000004bff36723e */ /* 0x000fe200020006ff */
[----:B------:R-:W-:Y:S01]  /*75e0*/  LDTM.16dp32bit_t0_t15.x32 R4, tmem[UR4+0x40] ;  /* 0x00004004000479ee */ /* 0x000fe20008a80000 */
[----:B------:R-:W2:Y:S01]  /*75f0*/  LDTM.16dp32bit_t16_t31.x32 R4, tmem[UR4+0x60] ;  /* 0x00006004000479ee */ /* 0x000ea20008aa0000 */
[----:B------:R-:W-:Y:S01]  /*7600*/  HADD2.F32 R46, -RZ, R46.H1_H1 ;  /* 0x3000002eff2e7230 */ /* 0x000fe20000004100 */
[----:B----4-:R-:W-:Y:S01]  /*7610*/  F2FP.F16.E4M3.UNPACK_B R58, R76 ;  /* 0x0000004cff3a723e */ /* 0x010fe200020006ff */
[--C-:B------:R-:W-:Y:S01]  /*7620*/  HADD2.F32 R49, -RZ, R50.reuse.H0_H0 ;  /* 0x20000032ff317230 */ /* 0x100fe20000004100 */
[----:B------:R-:W-:Y:S01]  /*7630*/  F2FP.F16.E4M3.UNPACK_B R62, R77 ;  /* 0x0000004dff3e723e */ /* 0x000fe200020006ff */
[----:B------:R-:W-:Y:S01]  /*7640*/  HADD2.F32 R50, -RZ, R50.H1_H1 ;  /* 0x30000032ff327230 */ /* 0x000fe20000004100 */
[----:B------:R-:W-:Y:S01]  /*7650*/  F2FP.F16.E4M3.UNPACK_B R66, R78 ;  /* 0x0000004eff42723e */ /* 0x000fe200020006ff */
[--C-:B------:R-:W-:Y:S01]  /*7660*/  HADD2.F32 R53, -RZ, R54.reuse.H0_H0 ;  /* 0x20000036ff357230 */ /* 0x100fe20000004100 */
[----:B------:R-:W-:Y:S01]  /*7670*/  F2FP.F16.E4M3.UNPACK_B R70, R79 ;  /* 0x0000004fff46723e */ /* 0x000fe200020006ff */
[----:B------:R-:W-:Y:S01]  /*7680*/  HADD2.F32 R54, -RZ, R54.H1_H1 ;  /* 0x30000036ff367230 */ /* 0x000fe20000004100 */
[----:B------:R-:W-:Y:S01]  /*7690*/  F2FP.F16.E4M3.UNPACK_B R56, R75.H1 ;  /* 0x0000004bff38723e */ /* 0x000fe200030006ff */
[--C-:B------:R-:W-:Y:S01]  /*76a0*/  HADD2.F32 R57, -RZ, R58.reuse.H0_H0 ;  /* 0x2000003aff397230 */ /* 0x100fe20000004100 */
[----:B------:R-:W-:Y:S01]  /*76b0*/  F2FP.F16.E4M3.UNPACK_B R60, R76.H1 ;  /* 0x0000004cff3c723e */ /* 0x000fe200030006ff */
[----:B------:R-:W-:Y:S01]  /*76c0*/  HADD2.F32 R58, -RZ, R58.H1_H1 ;  /* 0x3000003aff3a7230 */ /* 0x000fe20000004100 */
[----:B------:R-:W-:Y:S01]  /*76d0*/  F2FP.F16.E4M3.UNPACK_B R64, R77.H1 ;  /* 0x0000004dff40723e */ /* 0x000fe200030006ff */
[--C-:B------:R-:W-:Y:S01]  /*76e0*/  HADD2.F32 R61, -RZ, R62.reuse.H0_H0 ;  /* 0x2000003eff3d7230 */ /* 0x100fe20000004100 */
[----:B------:R-:W-:Y:S01]  /*76f0*/  F2FP.F16.E4M3.UNPACK_B R68, R78.H1 ;  /* 0x0000004eff44723e */ /* 0x000fe200030006ff */
[----:B------:R-:W-:Y:S01]  /*7700*/  HADD2.F32 R62, -RZ, R62.H1_H1 ;  /* 0x3000003eff3e7230 */ /* 0x000fe20000004100 */
[----:B------:R-:W-:Y:S01]  /*7710*/  ISETP.NE.AND P0, PT, R99, RZ, PT ;  /* 0x000000ff6300720c */ /* 0x000fe20003f05270 */
[--C-:B------:R-:W-:Y:S01]  /*7720*/  HADD2.F32 R65, -RZ, R66.reuse.H0_H0 ;  /* 0x20000042ff417230 */ /* 0x100fe20000004100 */
[----:B------:R-:W-:Y:S01]  /*7730*/  ISETP.NE.AND P6, PT, R103, RZ, PT ;  /* 0x000000ff6700720c */ /* 0x000fe20003fc5270 */
[----:B------:R-:W-:Y:S02]  /*7740*/  HADD2.F32 R66, -RZ, R66.H1_H1 ;  /* 0x30000042ff427230 */ /* 0x000fe40000004100 */
[--C-:B------:R-:W-:Y:S02]  /*7750*/  HADD2.F32 R69, -RZ, R70.reuse.H0_H0 ;  /* 0x20000046ff457230 */ /* 0x100fe40000004100 */
[C---:B--2---:R-:W-:Y:S01]  /*7760*/  FMUL R0, R38.reuse, R4 ;  /* 0x0000000426007220 */ /* 0x044fe20000400000 */
[C---:B------:R-:W-:Y:S01]  /*7770*/  FMUL R2, R38.reuse, R5 ;  /* 0x0000000526027220 */ /* 0x040fe20000400000 */
[C---:B------:R-:W-:Y:S01]  /*7780*/  FMUL R4, R38.reuse, R8 ;  /* 0x0000000826047220 */ /* 0x040fe20000400000 */
[C---:B------:R-:W-:Y:S01]  /*7790*/  FMUL R5, R38.reuse, R9 ;  /* 0x0000000926057220 */ /* 0x040fe20000400000 */
[C---:B------:R-:W-:Y:S01]  /*77a0*/  FFMA R0, R41.reuse, R40, R0 ;  /* 0x0000002829007223 */ /* 0x040fe20000000000 */
[C---:B------:R-:W-:Y:S01]  /*77b0*/  FFMA R2, R41.reuse, R43, R2 ;  /* 0x0000002b29027223 */ /* 0x040fe20000000002 */
        /* <DEDUP_REMOVED lines=10> */
[----:B------:R-:W-:Y:S02]  /*7860*/  HADD2.F32 R70, -RZ, R70.H1_H1 ;  /* 0x30000046ff467230 */ /* 0x000fe40000004100 */
[C---:B------:R-:W-:Y:S01]  /*7870*/  FMUL R28, R38.reuse, R32 ;  /* 0x00000020261c7220 */ /* 0x040fe20000400000 */
[C---:B------:R-:W-:Y:S01]  /*7880*/  FMUL R29, R38.reuse, R33 ;  /* 0x00000021261d7220 */ /* 0x040fe20000400000 */
[C---:B------:R-:W-:Y:S01]  /*7890*/  FMUL R3, R38.reuse, R6 ;  /* 0x0000000626037220 */ /* 0x040fe20000400000 */
[C---:B------:R-:W-:Y:S01]  /*78a0*/  FMUL R7, R38.reuse, R7 ;  /* 0x0000000726077220 */ /* 0x040fe20000400000 */
[--C-:B------:R-:W-:Y:S02]  /*78b0*/  HADD2.F32 R47, -RZ, R48.reuse.H0_H0 ;  /* 0x20000030ff2f7230 */ /* 0x100fe40000004100 */
[C---:B------:R-:W-:Y:S01]  /*78c0*/  FMUL R6, R38.reuse, R10 ;  /* 0x0000000a26067220 */ /* 0x040fe20000400000 */
[C---:B------:R-:W-:Y:S01]  /*78d0*/  FFMA R3, R41.reuse, R42, R3 ;  /* 0x0000002a29037223 */ /* 0x040fe20000000003 */
[----:B------:R-:W-:Y:S02]  /*78e0*/  HADD2.F32 R48, -RZ, R48.H1_H1 ;  /* 0x30000030ff307230 */ /* 0x000fe40000004100 */
[C---:B------:R-:W-:Y:S01]  /*78f0*/  FFMA R7, R41.reuse, R44, R7 ;  /* 0x0000002c29077223 */ /* 0x040fe20000000007 */
[C---:B------:R-:W-:Y:S01]  /*7900*/  FFMA R4, R41.reuse, R45, R4 ;  /* 0x0000002d29047223 */ /* 0x040fe20000000004 */
[C---:B------:R-:W-:Y:S01]  /*7910*/  FFMA R5, R41.reuse, R46, R5 ;  /* 0x0000002e29057223 */ /* 0x040fe20000000005 */
[----:B------:R-:W-:Y:S01]  /*7920*/  FFMA R6, R41, R47, R6 ;  /* 0x0000002f29067223 */ /* 0x000fe20000000006 */
[----:B------:R-:W-:Y:S01]  /*7930*/  FMUL R11, R38, R11 ;  /* 0x0000000b260b7220 */ /* 0x000fe20000400000 */
[----:B------:R-:W-:Y:S01]  /*7940*/  F2FP.F16.E4M3.UNPACK_B R40, R79.H1 ;  /* 0x0000004fff28723e */ /* 0x000fe200030006ff */
[--C-:B------:R-:W-:Y:S01]  /*7950*/  HADD2.F32 R51, -RZ, R52.reuse.H0_H0 ;  /* 0x20000034ff337230 */ /* 0x100fe20000004100 */
[----:B------:R-:W-:Y:S01]  /*7960*/  F2FP.SATFINITE.E4M3.F32.PACK_AB_MERGE_C R105, R7, R3, RZ ;  /* 0x000000030769723e */ /* 0x000fe200048070ff */
[C---:B------:R-:W-:Y:S01]  /*7970*/  FFMA R11, R41.reuse, R48, R11 ;  /* 0x00000030290b7223 */ /* 0x040fe2000000000b */
[C---:B------:R-:W-:Y:S01]  /*7980*/  FFMA R8, R41.reuse, R49, R8 ;  /* 0x0000003129087223 */ /* 0x040fe20000000008 */
[----:B------:R-:W-:Y:S01]  /*7990*/  FFMA R9, R41, R50, R9 ;  /* 0x0000003229097223 */ /* 0x000fe20000000009 */
[----:B-1----:R-:W-:Y:S01]  /*79a0*/  F2FP.SATFINITE.E4M3.F32.PACK_AB_MERGE_C R108, R2, R0, R105 ;  /* 0x00000000026c723e */ /* 0x002fe20004807069 */
[----:B------:R-:W-:Y:S01]  /*79b0*/  HADD2.F32 R52, -RZ, R52.H1_H1 ;  /* 0x30000034ff347230 */ /* 0x000fe20000004100 */
[----:B------:R-:W-:Y:S01]  /*79c0*/  F2FP.SATFINITE.E4M3.F32.PACK_AB_MERGE_C R109, R11, R6, RZ ;  /* 0x000000060b6d723e */ /* 0x000fe200048070ff */
[C---:B------:R-:W-:Y:S01]  /*79d0*/  FMUL R10, R38.reuse, R14 ;  /* 0x0000000e260a7220 */ /* 0x040fe20000400000 */
[C---:B------:R-:W-:Y:S01]  /*79e0*/  FMUL R15, R38.reuse, R15 ;  /* 0x0000000f260f7220 */ /* 0x040fe20000400000 */
[--C-:B------:R-:W-:Y:S01]  /*79f0*/  HADD2.F32 R55, -RZ, R56.reuse.H0_H0 ;  /* 0x20000038ff377230 */ /* 0x100fe20000004100 */
[----:B------:R-:W-:Y:S01]  /*7a00*/  F2FP.SATFINITE.E4M3.F32.PACK_AB_MERGE_C R109, R5, R4, R109 ;  /* 0x00000004056d723e */ /* 0x000fe2000480706d */
[C---:B------:R-:W-:Y:S01]  /*7a10*/  FFMA R10, R41.reuse, R51, R10 ;  /* 0x00000033290a7223 */ /* 0x040fe2000000000a */
[C---:B------:R-:W-:Y:S01]  /*7a20*/  FFMA R15, R41.reuse, R52, R15 ;  /* 0x00000034290f7223 */ /* 0x040fe2000000000f */
[C---:B------:R-:W-:Y:S01]  /*7a30*/  FFMA R12, R41.reuse, R53, R12 ;  /* 0x00000035290c7223 */ /* 0x040fe2000000000c */
[C---:B------:R-:W-:Y:S01]  /*7a40*/  FFMA R13, R41.reuse, R54, R13 ;  /* 0x00000036290d7223 */ /* 0x040fe2000000000d */
[----:B------:R-:W-:Y:S02]  /*7a50*/  HADD2.F32 R56, -RZ, R56.H1_H1 ;  /* 0x30000038ff387230 */ /* 0x000fe40000004100 */
[C---:B------:R-:W-:Y:S01]  /*7a60*/  FMUL R14, R38.reuse, R18 ;  /* 0x00000012260e7220 */ /* 0x040fe20000400000 */
[C---:B------:R-:W-:Y:S01]  /*7a70*/  FMUL R19, R38.reuse, R19 ;  /* 0x0000001326137220 */ /* 0x040fe20000400000 */
[--C-:B------:R-:W-:Y:S02]  /*7a80*/  HADD2.F32 R59, -RZ, R60.reuse.H0_H0 ;  /* 0x2000003cff3b7230 */ /* 0x100fe40000004100 */
[C---:B------:R-:W-:Y:S01]  /*7a90*/  FMUL R18, R38.reuse, R22 ;  /* 0x0000001626127220 */ /* 0x040fe20000400000 */
[C---:B------:R-:W-:Y:S01]  /*7aa0*/  FFMA R14, R41.reuse, R55, R14 ;  /* 0x00000037290e7223 */ /* 0x040fe2000000000e */
[----:B------:R-:W-:Y:S02]  /*7ab0*/  HADD2.F32 R60, -RZ, R60.H1_H1 ;  /* 0x3000003cff3c7230 */ /* 0x000fe40000004100 */
        /* <DEDUP_REMOVED lines=54> */
[----:B------:R-:W-:Y:S02]  /*7e20*/  UIADD3 UR4, UP0, UPT, UR60, 0x680, URZ ;  /* 0x000006803c047890 */ /* 0x000fe4000ff1e0ff */
[----:B------:R-:W-:Y:S02]  /*7e30*/  UIADD3 UR9, UPT, UPT, UR49, 0x40, URZ ;  /* 0x0000004031097890 */ /* 0x000fe4000fffe0ff */
[----:B------:R-:W-:Y:S02]  /*7e40*/  UIADD3 UR8, UPT, UPT, UR44, 0x5200, URZ ;  /* 0x000052002c087890 */ /* 0x000fe4000fffe0ff */
[----:B------:R-:W-:Y:S01]  /*7e50*/  UIADD3.X UR5, UPT, UPT, URZ, UR61, URZ, UP0, !UPT ;  /* 0x0000003dff057290 */ /* 0x000fe200087fe4ff */
[----:B------:R-:W-:Y:S01]  /*7e60*/  UMOV UR10, UR50 ;  /* 0x00000032000a7c82 */ /* 0x000fe20008000000 */
[----:B------:R-:W-:Y:S07]  /*7e70*/  UMOV UR11, UR36 ;  /* 0x00000024000b7c82 */ /* 0x000fee0008000000 */
[----:B------:R2:W-:Y:S01]  /*7e80*/  UTMASTG.3D [UR8], [UR4] ;  /* 0x00000008040073b5 */ /* 0x0005e20008010000 */
[----:B------:R0:W-:Y:S01]  /*7e90*/  UTMACMDFLUSH ;  /* 0x00000000000079b7 */ /* 0x0001e20000000000 */
[----:B--2---:R-:W-:Y:S04]  /*7ea0*/  DEPBAR.LE SB0, 0x1 ;  /* 0x000080400000791a */ /* 0x004fe80000000000 */
.L_x_115:
[----:B------:R-:W-:Y:S05]  /*7eb0*/  BSYNC.RECONVERGENT B0 ;  /* 0x0000000000007941 */ /* 0x000fea0003800200 */
.L_x_114:
        /* <DEDUP_REMOVED lines=16> */
.L_x_119:
[----:B------:R-:W-:Y:S05]  /*7fc0*/  BSYNC B0 ;  /* 0x0000000000007941 */ /* 0x000fea0003800000 */
.L_x_118:
        /* <DEDUP_REMOVED lines=17> */
.L_x_117:
[----:B------:R-:W-:Y:S05]  /*80e0*/  BSYNC B1 ;  /* 0x0000000000017941 */ /* 0x000fea0003800000 */
.L_x_116:
        /* <DEDUP_REMOVED lines=21> */
.L_x_121:
        /* <DEDUP_REMOVED lines=18> */
[----:B------:R-:W-:Y:S01]  /*8360*/  ISETP.NE.AND P6, PT, R103, RZ, PT ;  /* 0x000000ff6700720c */ /* 0x000fe20003fc5270 */
[--C-:B------:R-:W-:Y:S01]  /*8370*/  HADD2.F32 R49, -RZ, R50.reuse.H0_H0 ;  /* 0x20000032ff317230 */ /* 0x100fe20000004100 */
[----:B----4-:R-:W-:Y:S01]  /*8380*/  F2FP.F16.E4M3.UNPACK_B R58, R76 ;  /* 0x0000004cff3a723e */ /* 0x010fe200020006ff */
[----:B------:R-:W-:Y:S01]  /*8390*/  HADD2.F32 R50, -RZ, R50.H1_H1 ;  /* 0x30000032ff327230 */ /* 0x000fe20000004100 */
[----:B------:R-:W-:Y:S01]  /*83a0*/  F2FP.F16.E4M3.UNPACK_B R62, R77 ;  /* 0x0000004dff3e723e */ /* 0x000fe200020006ff */
[--C-:B------:R-:W-:Y:S01]  /*83b0*/  HADD2.F32 R53, -RZ, R54.reuse.H0_H0 ;  /* 0x20000036ff357230 */ /* 0x100fe20000004100 */
[----:B------:R-:W-:Y:S01]  /*83c0*/  F2FP.F16.E4M3.UNPACK_B R66, R78 ;  /* 0x0000004eff42723e */ /* 0x000fe200020006ff */
[----:B------:R-:W-:Y:S01]  /*83d0*/  HADD2.F32 R54, -RZ, R54.H1_H1 ;  /* 0x30000036ff367230 */ /* 0x000fe20000004100 */
[----:B------:R-:W-:Y:S01]  /*83e0*/  F2FP.F16.E4M3.UNPACK_B R70, R79 ;  /* 0x0000004fff46723e */ /* 0x000fe200020006ff */
[--C-:B------:R-:W-:Y:S01]  /*83f0*/  HADD2.F32 R57, -RZ, R58.reuse.H0_H0 ;  /* 0x2000003aff397230 */ /* 0x100fe20000004100 */
[----:B------:R-:W-:Y:S01]  /*8400*/  F2FP.F16.E4M3.UNPACK_B R56, R75.H1 ;  /* 0x0000004bff38723e */ /* 0x000fe200030006ff */
[----:B------:R-:W-:Y:S01]  /*8410*/  HADD2.F32 R58, -RZ, R58.H1_H1 ;  /* 0x3000003aff3a7230 */ /* 0x000fe20000004100 */
[----:B------:R-:W-:Y:S01]  /*8420*/  F2FP.F16.E4M3.UNPACK_B R60, R76.H1 ;  /* 0x0000004cff3c723e */ /* 0x000fe200030006ff */
[--C-:B------:R-:W-:Y:S01]  /*8430*/  HADD2.F32 R61, -RZ, R62.reuse.H0_H0 ;  /* 0x2000003eff3d7230 */ /* 0x100fe20000004100 */
[----:B------:R-:W-:Y:S01]  /*8440*/  F2FP.F16.E4M3.UNPACK_B R64, R77.H1 ;  /* 0x0000004dff40723e */ /* 0x000fe200030006ff */
[----:B------:R-:W-:Y:S01]  /*8450*/  HADD2.F32 R62, -RZ, R62.H1_H1 ;  /* 0x3000003eff3e7230 */ /* 0x000fe20000004100 */
[----:B------:R-:W-:Y:S01]  /*8460*/  F2FP.F16.E4M3.UNPACK_B R68, R78.H1 ;  /* 0x0000004eff44723e */ /* 0x000fe200030006ff */
        /* <DEDUP_REMOVED lines=112> */
[----:B------:R-:W-:Y:S02]  /*8b70*/  UIADD3 UR4, UPT, UPT, UR44, 0x4200, URZ ;  /* 0x000042002c047890 */ /* 0x000fe4000fffe0ff */
[----:B------:R-:W-:Y:S01]  /*8b80*/  UIADD3 UR9, UPT, UPT, UR49, 0x80, URZ ;  /* 0x0000008031097890 */ /* 0x000fe2000fffe0ff */
[----:B------:R-:W-:Y:S01]  /*8b90*/  UMOV UR10, UR50 ;  /* 0x00000032000a7c82 */ /* 0x000fe20008000000 */
[----:B------:R-:W-:Y:S02]  /*8ba0*/  UMOV UR11, UR36 ;  /* 0x00000024000b7c82 */ /* 0x000fe40008000000 */
        /* <DEDUP_REMOVED lines=8> */
.L_x_123:
[----:B------:R-:W-:Y:S05]  /*8c30*/  BSYNC.RECONVERGENT B0 ;  /* 0x0000000000007941 */ /* 0x000fea0003800200 */
.L_x_122:
        /* <DEDUP_REMOVED lines=16> */
.L_x_127:
[----:B------:R-:W-:Y:S05]  /*8d40*/  BSYNC B0 ;  /* 0x0000000000007941 */ /* 0x000fea0003800000 */
.L_x_126:
        /* <DEDUP_REMOVED lines=17> */
.L_x_125:
[----:B------:R-:W-:Y:S05]  /*8e60*/  BSYNC B1 ;  /* 0x0000000000017941 */ /* 0x000fea0003800000 */
.L_x_124:
        /* <DEDUP_REMOVED lines=21> */
.L_x_129:
[----:B------:R-:W-:Y:S01]  /*8fc0*/  ISETP.NE.AND P0, PT, R99, RZ, PT ;  /* 0x000000ff6300720c */ /* 0x000fe20003f05270 */
[----:B------:R-:W-:Y:S05]  /*8fd0*/  WARPSYNC.ALL ;  /* 0x0000000000007948 */ /* 0x000fea0003800000 */
[----:B------:R-:W-:Y:S01]  /*8fe0*/  R2UR UR4, R39 ;  /* 0x00000000270472ca */ /* 0x000fe200000e0000 */
[----:B------:R-:W2:Y:S01]  /*8ff0*/  S2UR UR6, SR_CgaCtaId ;  /* 0x00000000000679c3 */ /* 0x000ea20000008800 */
[-C--:B------:R-:W-:Y:S01]  /*9000*/  F2FP.F16.E4M3.UNPACK_B R42, R72.reuse ;  /* 0x00000048ff2a723e */ /* 0x080fe200020006ff */
[----:B------:R-:W-:Y:S01]  /*9010*/  BSSY.RECONVERGENT B0, `(.L_x_130) ;  /* 0x000009b000007945 */ /* 0x000fe20003800200 */
[----:B------:R-:W-:Y:S02]  /*9020*/  F2FP.F16.E4M3.UNPACK_B R72, R72.H1 ;  /* 0x00000048ff48723e */ /* 0x000fe400030006ff */
[-C--:B------:R-:W-:Y:S01]  /*9030*/  F2FP.F16.E4M3.UNPACK_B R46, R73.reuse ;  /* 0x00000049ff2e723e */ /* 0x080fe200020006ff */
[--C-:B------:R-:W-:Y:S01]  /*9040*/  HADD2.F32 R40, -RZ, R42.reuse.H0_H0 ;  /* 0x2000002aff287230 */ /* 0x100fe20000004100 */
[----:B------:R-:W-:Y:S01]  /*9050*/  F2FP.F16.E4M3.UNPACK_B R73, R73.H1 ;  /* 0x00000049ff49723e */ /* 0x000fe200030006ff */
[----:B------:R-:W-:Y:S01]  /*9060*/  HADD2.F32 R42, -RZ, R42.H1_H1 ;  /* 0x3000002aff2a7230 */ /* 0x000fe20000004100 */
[-C--:B------:R-:W-:Y:S01]  /*9070*/  F2FP.F16.E4M3.UNPACK_B R50, R74.reuse ;  /* 0x0000004aff32723e */ /* 0x080fe200020006ff */
[----:B------:R-:W-:Y:S01]  /*9080*/  HADD2.F32 R43, -RZ, R72.H0_H0 ;  /* 0x20000048ff2b7230 */ /* 0x000fe20000004100 */
[----:B------:R-:W-:Y:S01]  /*9090*/  F2FP.F16.E4M3.UNPACK_B R74, R74.H1 ;  /* 0x0000004aff4a723e */ /* 0x000fe200030006ff */
[----:B------:R-:W-:Y:S01]  /*90a0*/  LDTM.16dp32bit_t0_t15.x32 R4, tmem[UR4+0xc0] ;  /* 0x0000c004000479ee */ /* 0x000fe20008a80000 */
[----:B------:R-:W3:Y:S01]  /*90b0*/  LDTM.16dp32bit_t16_t31.x32 R4, tmem[UR4+0xe0] ;  /* 0x0000e004000479ee */ /* 0x000ee20008aa0000 */
[----:B------:R-:W-:Y:S01]  /*90c0*/  NOP ;  /* 0x0000000000007918 */ /* 0x000fe20000000000 */
[--C-:B------:R-:W-:Y:S01]  /*90d0*/  HADD2.F32 R45, -RZ, R46.reuse.H0_H0 ;  /* 0x2000002eff2d7230 */ /* 0x100fe20000004100 */
[----:B------:R-:W-:Y:S01]  /*90e0*/  R2UR UR5, R71 ;  /* 0x00000000470572ca */ /* 0x000fe200000e0000 */
[----:B------:R-:W-:Y:S01]  /*90f0*/  HADD2.F32 R46, -RZ, R46.H1_H1 ;  /* 0x3000002eff2e7230 */ /* 0x000fe20000004100 */
[----:B------:R-:W-:Y:S01]  /*9100*/  F2FP.F16.E4M3.UNPACK_B R54, R75 ;  /* 0x0000004bff36723e */ /* 0x000fe200020006ff */
        /* <DEDUP_REMOVED lines=10> */
[----:B------:R-:W-:Y:S01]  /*91b0*/  UIADD3 UR4, UPT, UPT, UR5, 0xe0, URZ ;  /* 0x000000e005047890 */ /* 0x000fe2000fffe0ff */
[----:B------:R-:W-:Y:S01]  /*91c0*/  HADD2.F32 R59, -RZ, R58.H1_H1 ;  /* 0x3000003aff3b7230 */ /* 0x000fe20000004100 */
[----:B------:R-:W-:Y:S01]  /*91d0*/  F2FP.F16.E4M3.UNPACK_B R76, R76.H1 ;  /* 0x0000004cff4c723e */ /* 0x000fe200030006ff */
[--C-:B------:R-:W-:Y:S01]  /*91e0*/  HADD2.F32 R60, -RZ, R62.reuse.H0_H0 ;  /* 0x2000003eff3c7230 */ /* 0x100fe20000004100 */
[----:B------:R-:W-:Y:S01]  /*91f0*/  F2FP.F16.E4M3.UNPACK_B R77, R77.H1 ;  /* 0x0000004dff4d723e */ /* 0x000fe200030006ff */
[----:B------:R-:W-:Y:S01]  /*9200*/  HADD2.F32 R63, -RZ, R62.H1_H1 ;  /* 0x3000003eff3f7230 */ /* 0x000fe20000004100 */
[----:B------:R-:W-:Y:S01]  /*9210*/  F2FP.F16.E4M3.UNPACK_B R78, R78.H1 ;  /* 0x0000004eff4e723e */ /* 0x000fe200030006ff */
[--C-:B------:R-:W-:Y:S01]  /*9220*/  HADD2.F32 R64, -RZ, R66.reuse.H0_H0 ;  /* 0x20000042ff407230 */ /* 0x100fe20000004100 */
[----:B--2---:R-:W-:Y:S01]  /*9230*/  UPRMT UR4, UR6, 0x654, UR4 ;  /* 0x0000065406047896 */ /* 0x004fe20008000004 */
[C---:B---3--:R-:W-:Y:S01]  /*9240*/  FMUL R4, R38.reuse, R4 ;  /* 0x0000000426047220 */ /* 0x048fe20000400000 */
[C---:B------:R-:W-:Y:S01]  /*9250*/  FMUL R5, R38.reuse, R5 ;  /* 0x0000000526057220 */ /* 0x040fe20000400000 */
[C---:B------:R-:W-:Y:S01]  /*9260*/  FMUL R8, R38.reuse, R8 ;  /* 0x0000000826087220 */ /* 0x040fe20000400000 */
[C---:B------:R-:W-:Y:S01]  /*9270*/  FMUL R9, R38.reuse, R9 ;  /* 0x0000000926097220 */ /* 0x040fe20000400000 */
[C---:B------:R-:W-:Y:S01]  /*9280*/  FFMA R4, R41.reuse, R40, R4 ;  /* 0x0000002829047223 */ /* 0x040fe20000000004 */
[C---:B------:R-:W-:Y:S01]  /*9290*/  FFMA R5, R41.reuse, R42, R5 ;  /* 0x0000002a29057223 */ /* 0x040fe20000000005 */
[C---:B------:R-:W-:Y:S01]  /*92a0*/  FMUL R12, R38.reuse, R12 ;  /* 0x0000000c260c7220 */ /* 0x040fe20000400000 */
[C---:B------:R-:W-:Y:S01]  /*92b0*/  FMUL R13, R38.reuse, R13 ;  /* 0x0000000d260d7220 */ /* 0x040fe20000400000 */
[----:B------:R-:W-:Y:S01]  /*92c0*/  SYNCS.ARRIVE.TRANS64.RED.A1T0 RZ, [UR4], RZ ;  /* 0x000000ffffff79a7 */ /* 0x000fe20008100404 */
[C---:B------:R-:W-:Y:S01]  /*92d0*/  FMUL R16, R38.reuse, R16 ;  /* 0x0000001026107220 */ /* 0x040fe20000400000 */
[C---:B------:R-:W-:Y:S01]  /*92e0*/  FMUL R17, R38.reuse, R17 ;  /* 0x0000001126117220 */ /* 0x040fe20000400000 */
[C---:B------:R-:W-:Y:S01]  /*92f0*/  FMUL R0, R38.reuse, R20 ;  /* 0x0000001426007220 */ /* 0x040fe20000400000 */
[C---:B------:R-:W-:Y:S01]  /*9300*/  FMUL R2, R38.reuse, R21 ;  /* 0x0000001526027220 */ /* 0x040fe20000400000 */
[C---:B------:R-:W-:Y:S01]  /*9310*/  FMUL R20, R38.reuse, R25 ;  /* 0x0000001926147220 */ /* 0x040fe20000400000 */
[----:B------:R-:W-:Y:S02]  /*9320*/  HADD2.F32 R67, -RZ, R66.H1_H1 ;  /* 0x30000042ff437230 */ /* 0x000fe40000004100 */
[C---:B------:R-:W-:Y:S01]  /*9330*/  FMUL R6, R38.reuse, R6 ;  /* 0x0000000626067220 */ /* 0x040fe20000400000 */
[----:B------:R-:W-:Y:S02]  /*9340*/  HADD2.F32 R44, -RZ, R72.H1_H1 ;  /* 0x30000048ff2c7230 */ /* 0x000fe40000004100 */
[C---:B------:R-:W-:Y:S01]  /*9350*/  FMUL R7, R38.reuse, R7 ;  /* 0x0000000726077220 */ /* 0x040fe20000400000 */
[--C-:B------:R-:W-:Y:S02]  /*9360*/  HADD2.F32 R47, -RZ, R73.reuse.H0_H0 ;  /* 0x20000049ff2f7230 */ /* 0x100fe40000004100 */
[C---:B------:R-:W-:Y:S01]  /*9370*/  FFMA R6, R41.reuse, R43, R6 ;  /* 0x0000002b29067223 */ /* 0x040fe20000000006 */
[--C-:B------:R-:W-:Y:S02]  /*9380*/  HADD2.F32 R40, -RZ, R68.reuse.H0_H0 ;  /* 0x20000044ff287230 */ /* 0x100fe40000004100 */
[C---:B------:R-:W-:Y:S01]  /*9390*/  FFMA R7, R41.reuse, R44, R7 ;  /* 0x0000002c29077223 */ /* 0x040fe20000000007 */
[C---:B------:R-:W-:Y:S01]  /*93a0*/  FFMA R8, R41.reuse, R45, R8 ;  /* 0x0000002d29087223 */ /* 0x040fe20000000008 */
[----:B------:R-:W-:Y:S01]  /*93b0*/  FFMA R9, R41, R46, R9 ;  /* 0x0000002e29097223 */ /* 0x000fe20000000009 */
[----:B------:R-:W-:Y:S02]  /*93c0*/  HADD2.F32 R43, -RZ, R68.H1_H1 ;  /* 0x30000044ff2b7230 */ /* 0x000fe40000004100 */
[C---:B------:R-:W-:Y:S01]  /*93d0*/  FMUL R10, R38.reuse, R10 ;  /* 0x0000000a260a7220 */ /* 0x040fe20000400000 */
[----:B------:R-:W-:Y:S01]  /*93e0*/  HADD2.F32 R48, -RZ, R73.H1_H1 ;  /* 0x30000049ff307230 */ /* 0x000fe20000004100 */
[----:B------:R-:W-:Y:S01]  /*93f0*/  F2FP.SATFINITE.E4M3.F32.PACK_AB_MERGE_C R104, R7, R6, RZ ;  /* 0x000000060768723e */ /* 0x000fe200048070ff */
[C---:B------:R-:W-:Y:S01]  /*9400*/  FMUL R7, R38.reuse, R24 ;  /* 0x0000001826077220 */ /* 0x040fe20000400000 */
[----:B------:R-:W-:Y:S01]  /*9410*/  FFMA R10, R41, R47, R10 ;  /* 0x0000002f290a7223 */ /* 0x000fe2000000000a */
[C---:B------:R-:W-:Y:S01]  /*9420*/  FMUL R24, R38.reuse, R29 ;  /* 0x0000001d26187220 */ /* 0x040fe20000400000 */
[----:B------:R-:W-:Y:S01]  /*9430*/  F2FP.SATFINITE.E4M3.F32.PACK_AB_MERGE_C R104, R5, R4, R104 ;  /* 0x000000040568723e */ /* 0x000fe20004807068 */
[C---:B------:R-:W-:Y:S01]  /*9440*/  FMUL R11, R38.reuse, R11 ;  /* 0x0000000b260b7220 */ /* 0x040fe20000400000 */
[--C-:B------:R-:W-:Y:S02]  /*9450*/  HADD2.F32 R51, -RZ, R74.reuse.H0_H0 ;  /* 0x2000004aff337230 */ /* 0x100fe40000004100 */
[C---:B------:R-:W-:Y:S01]  /*9460*/  FMUL R14, R38.reuse, R14 ;  /* 0x0000000e260e7220 */ /* 0x040fe20000400000 */
[----:B------:R-:W-:Y:S02]  /*9470*/  HADD2.F32 R52, -RZ, R74.H1_H1 ;  /* 0x3000004aff347230 */ /* 0x000fe40000004100 */
[C---:B------:R-:W-:Y:S01]  /*9480*/  FFMA R11, R41.reuse, R48, R11 ;  /* 0x00000030290b7223 */ /* 0x040fe2000000000b */
[C---:B------:R-:W-:Y:S01]  /*9490*/  FFMA R12, R41.reuse, R49, R12 ;  /* 0x00000031290c7223 */ /* 0x040fe2000000000c */
[C---:B------:R-:W-:Y:S01]  /*94a0*/  FFMA R13, R41.reuse, R50, R13 ;  /* 0x00000032290d7223 */ /* 0x040fe2000000000d */
[----:B------:R-:W-:Y:S01]  /*94b0*/  FFMA R14, R41, R51, R14 ;  /* 0x00000033290e7223 */ /* 0x000fe2000000000e */
[C---:B------:R-:W-:Y:S01]  /*94c0*/  FMUL R15, R38.reuse, R15 ;  /* 0x0000000f260f7220 */ /* 0x040fe20000400000 */
[--C-:B------:R-:W-:Y:S01]  /*94d0*/  HADD2.F32 R55, -RZ, R75.reuse.H0_H0 ;  /* 0x2000004bff377230 */ /* 0x100fe20000004100 */
[----:B------:R-:W-:Y:S01]  /*94e0*/  F2FP.SATFINITE.E4M3.F32.PACK_AB_MERGE_C R105, R11, R10, RZ ;  /* 0x0000000a0b69723e */ /* 0x000fe200048070ff */
[----:B------:R-:W-:Y:S02]  /*94f0*/  HADD2.F32 R56, -RZ, R75.H1_H1 ;  /* 0x3000004bff387230 */ /* 0x000fe40000004100 */
[C---:B------:R-:W-:Y:S01]  /*9500*/  FFMA R15, R41.reuse, R52, R15 ;  /* 0x00000034290f7223 */ /* 0x040fe2000000000f */
[----:B------:R-:W-:Y:S01]  /*9510*/  FFMA R16, R41, R53, R16 ;  /* 0x0000003529107223 */ /* 0x000fe20000000010 */
[----:B------:R-:W-:Y:S01]  /*9520*/  F2FP.SATFINITE.E4M3.F32.PACK_AB_MERGE_C R105, R9, R8, R105 ;  /* 0x000000080969723e */ /* 0x000fe20004807069 */
[----:B------:R-:W-:Y:S01]  /*9530*/  FFMA R17, R41, R54, R17 ;  /* 0x0000003629117223 */ /* 0x000fe20000000011 */
[C---:B------:R-:W-:Y:S01]  /*9540*/  FMUL R18, R38.reuse, R18 ;  /* 0x0000001226127220 */ /* 0x040fe20000400000 */
[----:B------:R-:W-:Y:S01]  /*9550*/  F2FP.SATFINITE.E4M3.F32.PACK_AB_MERGE_C R106, R15, R14, RZ ;  /* 0x0000000e0f6a723e */ /* 0x000fe200048070ff */
[C---:B------:R-:W-:Y:S01]  /*9560*/  FMUL R19, R38.reuse, R19 ;  /* 0x0000001326137220 */ /* 0x040fe20000400000 */
[--C-:B------:R-:W-:Y:S02]  /*9570*/  HADD2.F32 R58, -RZ, R76.reuse.H0_H0 ;  /* 0x2000004cff3a7230 */ /* 0x100fe40000004100 */
[----:B------:R-:W-:Y:S01]  /*9580*/  FFMA R18, R41, R55, R18 ;  /* 0x0000003729127223 */ /* 0x000fe20000000012 */
[----:B------:R-:W-:Y:S01]  /*9590*/  F2FP.SATFINITE.E4M3.F32.PACK_AB_MERGE_C R106, R13, R12, R106 ;  /* 0x0000000c0d6a723e */ /* 0x000fe2000480706a */
[C---:B------:R-:W-:Y:S01]  /*95a0*/  FFMA R19, R41.reuse, R56, R19 ;  /* 0x0000003829137223 */ /* 0x040fe20000000013 */
[----:B------:R-:W-:Y:S02]  /*95b0*/  HADD2.F32 R61, -RZ, R76.H1_H1 ;  /* 0x3000004cff3d7230 */ /* 0x000fe40000004100 */
[C---:B------:R-:W-:Y:S01]  /*95c0*/  FMUL R3, R38.reuse, R22 ;  /* 0x0000001626037220 */ /* 0x040fe20000400000 */
        /* <DEDUP_REMOVED lines=10> */
[C---:B------:R-:W-:Y:S01]  /*9670*/  FMUL R23, R38.reuse, R28 ;  /* 0x0000001c26177220 */ /* 0x040fe20000400000 */
[----:B------:R-:W-:Y:S01]  /*9680*/  F2FP.F16.E4M3.UNPACK_B R79, R79.H1 ;  /* 0x0000004fff4f723e */ /* 0x000fe200030006ff */
        /* <DEDUP_REMOVED lines=9> */
[C---:B------:R-:W-:Y:S01]  /*9720*/  FFMA R24, R41.reuse, R67, R24 ;  /* 0x0000004329187223 */ /* 0x040fe20000000018 */
[C---:B------:R-:W-:Y:S01]  /*9730*/  FMUL R28, R38.reuse, R33 ;  /* 0x00000021261c7220 */ /* 0x040fe20000400000 */
[--C-:B------:R-:W-:Y:S02]  /*9740*/  HADD2.F32 R42, -RZ, R79.reuse.H0_H0 ;  /* 0x2000004fff2a7230 */ /* 0x100fe40000004100 */
[C---:B------:R-:W-:Y:S01]  /*9750*/  FFMA R25, R41.reuse, R66, R25 ;  /* 0x0000004229197223 */ /* 0x040fe20000000019 */
[----:B------:R-:W-:Y:S02]  /*9760*/  HADD2.F32 R71, -RZ, R79.H1_H1 ;  /* 0x3000004fff477230 */ /* 0x000fe40000004100 */
[C---:B------:R-:W-:Y:S01]  /*9770*/  FMUL R29, R38.reuse, R34 ;  /* 0x00000022261d7220 */ /* 0x040fe20000400000 */
[----:B------:R-:W-:Y:S01]  /*9780*/  FFMA R26, R41, R69, R26 ;  /* 0x00000045291a7223 */ /* 0x000fe2000000001a */
[----:B------:R-:W-:Y:S01]  /*9790*/  FMUL R30, R38, R35 ;  /* 0x00000023261e7220 */ /* 0x000fe20000400000 */
[----:B------:R-:W-:Y:S01]  /*97a0*/  F2FP.SATFINITE.E4M3.F32.PACK_AB_MERGE_C R107, R19, R18, RZ ;  /* 0x00000012136b723e */ /* 0x000fe200048070ff */
[C---:B------:R-:W-:Y:S01]  /*97b0*/  FFMA R27, R41.reuse, R40, R27 ;  /* 0x00000028291b7223 */ /* 0x040fe2000000001b */
[C---:B------:R-:W-:Y:S01]  /*97c0*/  FFMA R28, R41.reuse, R43, R28 ;  /* 0x0000002b291c7223 */ /* 0x040fe2000000001c */
[C---:B------:R-:W-:Y:S01]  /*97d0*/  FFMA R29, R41.reuse, R42, R29 ;  /* 0x0000002a291d7223 */ /* 0x040fe2000000001d */
[----:B------:R-:W-:Y:S01]  /*97e0*/  FFMA R30, R41, R71, R30 ;  /* 0x00000047291e7223 */ /* 0x000fe2000000001e */
[----:B------:R-:W-:Y:S02]  /*97f0*/  F2FP.SATFINITE.E4M3.F32.PACK_AB_MERGE_C R107, R17, R16, R107 ;  /* 0x00000010116b723e */ /* 0x000fe4000480706b */
[----:B------:R-:W-:Y:S02]  /*9800*/  F2FP.SATFINITE.E4M3.F32.PACK_AB_MERGE_C R3, R6, R3, RZ ;  /* 0x000000030603723e */ /* 0x000fe400048070ff */
[----:B-1----:R-:W-:Y:S01]  /*9810*/  F2FP.SATFINITE.E4M3.F32.PACK_AB_MERGE_C R109, R22, R21, RZ ;  /* 0x00000015166d723e */ /* 0x002fe200048070ff */
[----:B------:R1:W-:Y:S01]  /*9820*/  STS.128 [R88+UR44+0x5200], R104 ;  /* 0x0052006858007988 */ /* 0x0003e20008000c2c */
[----:B------:R-:W-:Y:S02]  /*9830*/  F2FP.SATFINITE.E4M3.F32.PACK_AB_MERGE_C R64, R26, R25, RZ ;  /* 0x000000191a40723e */ /* 0x000fe400048070ff */
[----:B------:R-:W-:Y:S02]  /*9840*/  F2FP.SATFINITE.E4M3.F32.PACK_AB_MERGE_C R67, R30, R29, RZ ;  /* 0x0000001d1e43723e */ /* 0x000fe400048070ff */
[----:B------:R-:W-:Y:S02]  /*9850*/  F2FP.SATFINITE.E4M3.F32.PACK_AB_MERGE_C R108, R2, R0, R3 ;  /* 0x00000000026c723e */ /* 0x000fe40004807003 */
[----:B------:R-:W-:Y:S02]  /*9860*/  F2FP.SATFINITE.E4M3.F32.PACK_AB_MERGE_C R109, R20, R7, R109 ;  /* 0x00000007146d723e */ /* 0x000fe4000480706d */
[----:B------:R-:W-:Y:S02]  /*9870*/  F2FP.SATFINITE.E4M3.F32.PACK_AB_MERGE_C R110, R24, R23, R64 ;  /* 0x00000017186e723e */ /* 0x000fe40004807040 */
[----:B------:R-:W-:Y:S02]  /*9880*/  F2FP.SATFINITE.E4M3.F32.PACK_AB_MERGE_C R111, R28, R27, R67 ;  /* 0x0000001b1c6f723e */ /* 0x000fe40004807043 */
[----:B------:R-:W-:Y:S03]  /*9890*/  IADD3 R36, PT, PT, R36, 0x1, RZ ;  /* 0x0000000124247810 */ /* 0x000fe60007ffe0ff */
        /* <DEDUP_REMOVED lines=18> */
.L_x_131:
[----:B------:R-:W-:Y:S05]  /*99c0*/  BSYNC.RECONVERGENT B0 ;  /* 0x0000000000007941 */ /* 0x000fea0003800200 */
.L_x_130:
[----:B------:R-:W-:Y:S01]  /*99d0*/  BAR.SYNC.DEFER_BLOCKING 0x1, 0x80 ;  /* 0x0042000000007b1d */ /* 0x000fe20000010000 */
[C---:B------:R-:W-:Y:S01]  /*99e0*/  ISETP.NE.AND P0, PT, R91.reuse, 0x2, PT ;  /* 0x000000025b00780c */ /* 0x040fe20003f05270 */
[----:B------:R-:W-:Y:S01]  /*99f0*/  UISETP.NE.AND UP0, UPT, UR45, URZ, UPT ;  /* 0x000000ff2d00728c */ /* 0x000fe2000bf05270 */
[----:B------:R-:W-:Y:S01]  /*9a00*/  ISETP.NE.AND P1, PT, R36, 0x4, PT ;  /* 0x000000042400780c */ /* 0x000fe20003f25270 */
[----:B------:R-:W-:Y:S01]  /*9a10*/  UIADD3 UR20, UPT, UPT, UR37, UR62, URZ ;  /* 0x0000003e25147290 */ /* 0x000fe2000fffe0ff */
[----:B------:R-:W-:Y:S01]  /*9a20*/  SEL R5, RZ, 0x1, P0 ;  /* 0x00000001ff057807 */ /* 0x000fe20000000000 */
[----:B------:R-:W-:Y:S01]  /*9a30*/  UIADD3 UR16, UPT, UPT, UR38, UR59, URZ ;  /* 0x0000003b26107290 */ /* 0x000fe2000fffe0ff */
[----:B------:R-:W-:Y:S02]  /*9a40*/  SEL R3, RZ, 0x1, P1 ;  /* 0x00000001ff037807 */ /* 0x000fe40000800000 */
[----:B------:R-:W-:Y:S02]  /*9a50*/  LOP3.LUT R94, R94, R5, RZ, 0x3c, !PT ;  /* 0x000000055e5e7212 */ /* 0x000fe400078e3cff */
[----:B------:R-:W-:Y:S02]  /*9a60*/  LOP3.LUT R96, R96, R3, RZ, 0x3c, !PT ;  /* 0x0000000360607212 */ /* 0x000fe400078e3cff */
[----:B------:R-:W-:Y:S02]  /*9a70*/  SEL R91, R91, RZ, P0 ;  /* 0x000000ff5b5b7207 */ /* 0x000fe40000000000 */
[----:B------:R-:W-:Y:S01]  /*9a80*/  SEL R36, R36, RZ, P1 ;  /* 0x000000ff24247207 */ /* 0x000fe20000800000 */
[----:B------:R-:W-:Y:S01]  /*9a90*/  UMOV UR36, UR58 ;  /* 0x0000003a00247c82 */ /* 0x000fe20008000000 */
[----:B------:R-:W-:Y:S05]  /*9aa0*/  BRA.U UP0, `(.L_x_132) ;  /* 0xffffffb900f87547 */ /* 0x000fea000b83ffff */
[----:B------:R-:W-:Y:S05]  /*9ab0*/  EXIT ;  /* 0x000000000000794d */ /* 0x000fea0003800000 */
.L_x_24:
[----:B-1----:R1:W2:Y:S02]  /*9ac0*/  SYNCS.PHASECHK.TRANS64.TRYWAIT P0, [R0+URZ+0x110], R3 ;  /* 0x00011003000075a7 */ /* 0x0022a400080011ff */
[----:B--2---:R-:W-:Y:S05]  /*9ad0*/  @!P0 NANOSLEEP.SYNCS 0x989680 ;  /* 0x009896800000895d */ /* 0x004fea0003900000 */
[----:B------:R-:W2:Y:S02]  /*9ae0*/  @!P0 SYNCS.PHASECHK.TRANS64 P0, [R0+URZ+0x110], R3 ;  /* 0x00011003000085a7 */ /* 0x000ea400080010ff */
[----:B--2---:R-:W-:Y:S05]  /*9af0*/  @!P0 BRA `(.L_x_24) ;  /* 0xfffffffc00f08947 */ /* 0x004fea000383ffff */
[----:B------:R-:W-:Y:S05]  /*9b00*/  BRA `(.L_x_133) ;  /* 0xffffff8000547947 */ /* 0x000fea000383ffff */
.L_x_27:
[----:B-1----:R-:W-:-:S07]  /*9b10*/  MOV R0, UR33 ;  /* 0x0000002100007c02 */ /* 0x002fce0008000f00 */
.L_x_134:
[----:B-1----:R1:W2:Y:S02]  /*9b20*/  SYNCS.PHASECHK.TRANS64.TRYWAIT P0, [R0+URZ+0x28], R3 ;  /* 0x00002803000075a7 */ /* 0x0022a400080011ff */
[----:B--2---:R-:W-:Y:S05]  /*9b30*/  @!P0 NANOSLEEP.SYNCS 0x989680 ;  /* 0x009896800000895d */ /* 0x004fea0003900000 */
[----:B------:R-:W2:Y:S02]  /*9b40*/  @!P0 SYNCS.PHASECHK.TRANS64 P0, [R0+URZ+0x28], R3 ;  /* 0x00002803000085a7 */ /* 0x000ea400080010ff */
[----:B--2---:R-:W-:Y:S05]  /*9b50*/  @!P0 BRA `(.L_x_134) ;  /* 0xfffffffc00f08947 */ /* 0x004fea000383ffff */
[----:B------:R-:W-:Y:S05]  /*9b60*/  BRA `(.L_x_26) ;  /* 0xffffff8000987947 */ /* 0x000fea000383ffff */
.L_x_34:
[----:B-1----:R-:W-:-:S07]  /*9b70*/  MOV R0, UR17 ;  /* 0x0000001100007c02 */ /* 0x002fce0008000f00 */
.L_x_135:
[----:B-1----:R1:W2:Y:S02]  /*9b80*/  SYNCS.PHASECHK.TRANS64.TRYWAIT P0, [R0+URZ+0x28], R3 ;  /* 0x00002803000075a7 */ /* 0x0022a400080011ff */
[----:B--2---:R-:W-:Y:S05]  /*9b90*/  @!P0 NANOSLEEP.SYNCS 0x989680 ;  /* 0x009896800000895d */ /* 0x004fea0003900000 */
[----:B------:R-:W2:Y:S02]  /*9ba0*/  @!P0 SYNCS.PHASECHK.TRANS64 P0, [R0+URZ+0x28], R3 ;  /* 0x00002803000085a7 */ /* 0x000ea400080010ff */
[----:B--2---:R-:W-:Y:S05]  /*9bb0*/  @!P0 BRA `(.L_x_135) ;  /* 0xfffffffc00f08947 */ /* 0x004fea000383ffff */
[----:B------:R-:W-:Y:S05]  /*9bc0*/  BRA `(.L_x_33) ;  /* 0xffffff8400587947 */ /* 0x000fea000383ffff */
.L_x_39:
[----:B-1----:R1:W2:Y:S02]  /*9bd0*/  SYNCS.PHASECHK.TRANS64.TRYWAIT P0, [R3+URZ+0xa0], R0 ;  /* 0x0000a000030075a7 */ /* 0x0022a400080011ff */
[----:B--2---:R-:W-:Y:S05]  /*9be0*/  @!P0 NANOSLEEP.SYNCS 0x989680 ;  /* 0x009896800000895d */ /* 0x004fea0003900000 */
[----:B------:R-:W2:Y:S02]  /*9bf0*/  @!P0 SYNCS.PHASECHK.TRANS64 P0, [R3+URZ+0xa0], R0 ;  /* 0x0000a000030085a7 */ /* 0x000ea400080010ff */
[----:B--2---:R-:W-:Y:S05]  /*9c00*/  @!P0 BRA `(.L_x_39) ;  /* 0xfffffffc00f08947 */ /* 0x004fea000383ffff */
[----:B------:R-:W-:Y:S05]  /*9c10*/  BRA `(.L_x_136) ;  /* 0xffffff8400f87947 */ /* 0x000fea000383ffff */
.L_x_43:
[----:B-1----:R-:W-:-:S07]  /*9c20*/  MOV R0, UR4 ;  /* 0x0000000400007c02 */ /* 0x002fce0008000f00 */
.L_x_137:
[----:B-1----:R1:W2:Y:S02]  /*9c30*/  SYNCS.PHASECHK.TRANS64.TRYWAIT P0, [R0+URZ], R3 ;  /* 0x00000003000075a7 */ /* 0x0022a400080011ff */
[----:B--2---:R-:W-:Y:S05]  /*9c40*/  @!P0 NANOSLEEP.SYNCS 0x989680 ;  /* 0x009896800000895d */ /* 0x004fea0003900000 */
[----:B------:R-:W2:Y:S02]  /*9c50*/  @!P0 SYNCS.PHASECHK.TRANS64 P0, [R0+URZ], R3 ;  /* 0x00000003000085a7 */ /* 0x000ea400080010ff */
[----:B--2---:R-:W-:Y:S05]  /*9c60*/  @!P0 BRA `(.L_x_137) ;  /* 0xfffffffc00f08947 */ /* 0x004fea000383ffff */
[----:B------:R-:W-:Y:S05]  /*9c70*/  BRA `(.L_x_138) ;  /* 0xffffff8c009c7947 */ /* 0x000fea000383ffff */
.L_x_44:
[----:B------:R-:W-:-:S07]  /*9c80*/  MOV R0, UR5 ;  /* 0x0000000500007c02 */ /* 0x000fce0008000f00 */
.L_x_139:
[----:B-1----:R1:W2:Y:S02]  /*9c90*/  SYNCS.PHASECHK.TRANS64.TRYWAIT P0, [R0+URZ], R3 ;  /* 0x00000003000075a7 */ /* 0x0022a400080011ff */
[----:B--2---:R-:W-:Y:S05]  /*9ca0*/  @!P0 NANOSLEEP.SYNCS 0x989680 ;  /* 0x009896800000895d */ /* 0x004fea0003900000 */
[----:B------:R-:W2:Y:S02]  /*9cb0*/  @!P0 SYNCS.PHASECHK.TRANS64 P0, [R0+URZ], R3 ;  /* 0x00000003000085a7 */ /* 0x000ea400080010ff */
[----:B--2---:R-:W-:Y:S05]  /*9cc0*/  @!P0 BRA `(.L_x_139) ;  /* 0xfffffffc00f08947 */ /* 0x004fea000383ffff */
[----:B------:R-:W-:Y:S05]  /*9cd0*/  BRA `(.L_x_140) ;  /* 0xffffff8c00a87947 */ /* 0x000fea000383ffff */
.L_x_45:
[----:B------:R-:W-:-:S07]  /*9ce0*/  MOV R0, UR5 ;  /* 0x0000000500007c02 */ /* 0x000fce0008000f00 */
.L_x_141:
[----:B-1----:R1:W2:Y:S02]  /*9cf0*/  SYNCS.PHASECHK.TRANS64.TRYWAIT P0, [R0+URZ], R3 ;  /* 0x00000003000075a7 */ /* 0x0022a400080011ff */
[----:B--2---:R-:W-:Y:S05]  /*9d00*/  @!P0 NANOSLEEP.SYNCS 0x989680 ;  /* 0x009896800000895d */ /* 0x004fea0003900000 */
[----:B------:R-:W2:Y:S02]  /*9d10*/  @!P0 SYNCS.PHASECHK.TRANS64 P0, [R0+URZ], R3 ;  /* 0x00000003000085a7 */ /* 0x000ea400080010ff */
[----:B--2---:R-:W-:Y:S05]  /*9d20*/  @!P0 BRA `(.L_x_141) ;  /* 0xfffffffc00f08947 */ /* 0x004fea000383ffff */
[----:B------:R-:W-:Y:S05]  /*9d30*/  BRA `(.L_x_142) ;  /* 0xffffff8c00b47947 */ /* 0x000fea000383ffff */
.L_x_46:
[----:B------:R-:W-:-:S07]  /*9d40*/  MOV R0, UR5 ;  /* 0x0000000500007c02 */ /* 0x000fce0008000f00 */
.L_x_143:
[----:B-1----:R1:W2:Y:S02]  /*9d50*/  SYNCS.PHASECHK.TRANS64.TRYWAIT P0, [R0+URZ], R3 ;  /* 0x00000003000075a7 */ /* 0x0022a400080011ff */
[----:B--2---:R-:W-:Y:S05]  /*9d60*/  @!P0 NANOSLEEP.SYNCS 0x989680 ;  /* 0x009896800000895d */ /* 0x004fea0003900000 */
[----:B------:R-:W2:Y:S02]  /*9d70*/  @!P0 SYNCS.PHASECHK.TRANS64 P0, [R0+URZ], R3 ;  /* 0x00000003000085a7 */ /* 0x000ea400080010ff */
[----:B--2---:R-:W-:Y:S05]  /*9d80*/  @!P0 BRA `(.L_x_143) ;  /* 0xfffffffc00f08947 */ /* 0x004fea000383ffff */
[----:B------:R-:W-:Y:S05]  /*9d90*/  BRA `(.L_x_144) ;  /* 0xffffff8c00c07947 */ /* 0x000fea000383ffff */
.L_x_49:
[----:B-1----:R1:W2:Y:S02]  /*9da0*/  SYNCS.PHASECHK.TRANS64.TRYWAIT P0, [R2+URZ+0x100], R5 ;  /* 0x00010005020075a7 */ /* 0x0022a400080011ff */
[----:B--2---:R-:W-:Y:S05]  /*9db0*/  @!P0 NANOSLEEP.SYNCS 0x989680 ;  /* 0x009896800000895d */ /* 0x004fea0003900000 */
[----:B------:R-:W2:Y:S02]  /*9dc0*/  @!P0 SYNCS.PHASECHK.TRANS64 P0, [R2+URZ+0x100], R5 ;  /* 0x00010005020085a7 */ /* 0x000ea400080010ff */
[----:B--2---:R-:W-:Y:S05]  /*9dd0*/  @!P0 BRA `(.L_x_49) ;  /* 0xfffffffc00f08947 */ /* 0x004fea000383ffff */
[----:B------:R-:W-:Y:S05]  /*9de0*/  BRA `(.L_x_145) ;  /* 0xffffff9000247947 */ /* 0x000fea000383ffff */
.L_x_50:
[----:B------:R-:W-:-:S07]  /*9df0*/  MOV R2, UR4 ;  /* 0x0000000400027c02 */ /* 0x000fce0008000f00 */
.L_x_146:
[----:B-1----:R1:W2:Y:S02]  /*9e00*/  SYNCS.PHASECHK.TRANS64.TRYWAIT P0, [R2+URZ+0xb0], R5 ;  /* 0x0000b005020075a7 */ /* 0x0022a400080011ff */
[----:B--2---:R-:W-:Y:S05]  /*9e10*/  @!P0 NANOSLEEP.SYNCS 0x989680 ;  /* 0x009896800000895d */ /* 0x004fea0003900000 */
[----:B------:R-:W2:Y:S02]  /*9e20*/  @!P0 SYNCS.PHASECHK.TRANS64 P0, [R2+URZ+0xb0], R5 ;  /* 0x0000b005020085a7 */ /* 0x000ea400080010ff */
[----:B--2---:R-:W-:Y:S05]  /*9e30*/  @!P0 BRA `(.L_x_146) ;  /* 0xfffffffc00f08947 */ /* 0x004fea000383ffff */
[----:B------:R-:W-:Y:S05]  /*9e40*/  BRA `(.L_x_147) ;  /* 0xffffff9000347947 */ /* 0x000fea000383ffff */
.L_x_51:
[----:B-1----:R1:W2:Y:S02]  /*9e50*/  SYNCS.PHASECHK.TRANS64.TRYWAIT P1, [R2+URZ+0xa0], R5 ;  /* 0x0000a005020075a7 */ /* 0x0022a400080211ff */
[----:B--2---:R-:W-:Y:S05]  /*9e60*/  @!P1 NANOSLEEP.SYNCS 0x989680 ;  /* 0x009896800000995d */ /* 0x004fea0003900000 */
[----:B------:R-:W2:Y:S02]  /*9e70*/  @!P1 SYNCS.PHASECHK.TRANS64 P1, [R2+URZ+0xa0], R5 ;  /* 0x0000a005020095a7 */ /* 0x000ea400080210ff */
[----:B--2---:R-:W-:Y:S05]  /*9e80*/  @!P1 BRA `(.L_x_51) ;  /* 0xfffffffc00f09947 */ /* 0x004fea000383ffff */
[----:B------:R-:W-:Y:S05]  /*9e90*/  BRA `(.L_x_148) ;  /* 0xffffff9000647947 */ /* 0x000fea000383ffff */
.L_x_54:
[----:B------:R-:W-:-:S07]  /*9ea0*/  MOV R0, UR4 ;  /* 0x0000000400007c02 */ /* 0x000fce0008000f00 */
.L_x_149:
[----:B-1----:R1:W2:Y:S02]  /*9eb0*/  SYNCS.PHASECHK.TRANS64.TRYWAIT P0, [R0+URZ+0xb0], R3 ;  /* 0x0000b003000075a7 */ /* 0x0022a400080011ff */
[----:B--2---:R-:W-:Y:S05]  /*9ec0*/  @!P0 NANOSLEEP.SYNCS 0x989680 ;  /* 0x009896800000895d */ /* 0x004fea0003900000 */
[----:B------:R-:W2:Y:S02]  /*9ed0*/  @!P0 SYNCS.PHASECHK.TRANS64 P0, [R0+URZ+0xb0], R3 ;  /* 0x0000b003000085a7 */ /* 0x000ea400080010ff */
[----:B--2---:R-:W-:Y:S05]  /*9ee0*/  @!P0 BRA `(.L_x_149) ;  /* 0xfffffffc00f08947 */ /* 0x004fea000383ffff */
[----:B------:R-:W-:Y:S05]  /*9ef0*/  BRA `(.L_x_53) ;  /* 0xffffff9000b87947 */ /* 0x000fea000383ffff */
.L_x_61:
[----:B-1----:R1:W2:Y:S02]  /*9f00*/  SYNCS.PHASECHK.TRANS64.TRYWAIT P1, [R0+URZ+0xa0], R5 ;  /* 0x0000a005000075a7 */ /* 0x0022a400080211ff */
[----:B--2---:R-:W-:Y:S05]  /*9f10*/  @!P1 NANOSLEEP.SYNCS 0x989680 ;  /* 0x009896800000995d */ /* 0x004fea0003900000 */
[----:B------:R-:W2:Y:S02]  /*9f20*/  @!P1 SYNCS.PHASECHK.TRANS64 P1, [R0+URZ+0xa0], R5 ;  /* 0x0000a005000095a7 */ /* 0x000ea400080210ff */
[----:B--2---:R-:W-:Y:S05]  /*9f30*/  @!P1 BRA `(.L_x_61) ;  /* 0xfffffffc00f09947 */ /* 0x004fea000383ffff */
[----:B------:R-:W-:Y:S05]  /*9f40*/  BRA `(.L_x_150) ;  /* 0xffffff9800307947 */ /* 0x000fea000383ffff */
.L_x_62:
[----:B------:R-:W-:-:S07]  /*9f50*/  MOV R3, UR31 ;  /* 0x0000001f00037c02 */ /* 0x000fce0008000f00 */
.L_x_151:
[----:B-1----:R1:W2:Y:S02]  /*9f60*/  SYNCS.PHASECHK.TRANS64.TRYWAIT P0, [R3+URZ+0xe0], R0 ;  /* 0x0000e000030075a7 */ /* 0x0022a400080011ff */
[----:B--2---:R-:W-:Y:S05]  /*9f70*/  @!P0 NANOSLEEP.SYNCS 0x989680 ;  /* 0x009896800000895d */ /* 0x004fea0003900000 */
[----:B------:R-:W2:Y:S02]  /*9f80*/  @!P0 SYNCS.PHASECHK.TRANS64 P0, [R3+URZ+0xe0], R0 ;  /* 0x0000e000030085a7 */ /* 0x000ea400080010ff */
[----:B--2---:R-:W-:Y:S05]  /*9f90*/  @!P0 BRA `(.L_x_151) ;  /* 0xfffffffc00f08947 */ /* 0x004fea000383ffff */
[----:B------:R-:W-:Y:S05]  /*9fa0*/  BRA `(.L_x_152) ;  /* 0xffffff9800807947 */ /* 0x000fea000383ffff */
.L_x_65:
[----:B------:R-:W-:Y:S07]  /*9fb0*/  MOV R0, UR5 ;  /* 0x0000000500007c02 */ /* 0x000fee0008000f00 */
.L_x_153:
[----:B-1----:R1:W2:Y:S02]  /*9fc0*/  SYNCS.PHASECHK.TRANS64.TRYWAIT P0, [R0+URZ], R3 ;  /* 0x00000003000075a7 */ /* 0x0022a400080011ff */
[----:B--2---:R-:W-:Y:S05]  /*9fd0*/  @!P0 NANOSLEEP.SYNCS 0x989680 ;  /* 0x009896800000895d */ /* 0x004fea0003900000 */
[----:B------:R-:W2:Y:S02]  /*9fe0*/  @!P0 SYNCS.PHASECHK.TRANS64 P0, [R0+URZ], R3 ;  /* 0x00000003000085a7 */ /* 0x000ea400080010ff */
[----:B--2---:R-:W-:Y:S05]  /*9ff0*/  @!P0 BRA `(.L_x_153) ;  /* 0xfffffffc00f08947 */ /* 0x004fea000383ffff */
[----:B------:R-:W-:Y:S05]  /*a000*/  BRA `(.L_x_64) ;  /* 0xffffff98009c7947 */ /* 0x000fea000383ffff */
.L_x_68:
[----:B------:R-:W-:-:S07]  /*a010*/  MOV R0, UR4 ;  /* 0x0000000400007c02 */ /* 0x000fce0008000f00 */
.L_x_154:
[----:B--2---:R2:W4:Y:S02]  /*a020*/  SYNCS.PHASECHK.TRANS64.TRYWAIT P0, [R0+URZ], R3 ;  /* 0x00000003000075a7 */ /* 0x00452400080011ff */
[----:B----4-:R-:W-:Y:S05]  /*a030*/  @!P0 NANOSLEEP.SYNCS 0x989680 ;  /* 0x009896800000895d */ /* 0x010fea0003900000 */
[----:B------:R-:W4:Y:S02]  /*a040*/  @!P0 SYNCS.PHASECHK.TRANS64 P0, [R0+URZ], R3 ;  /* 0x00000003000085a7 */ /* 0x000f2400080010ff */
[----:B----4-:R-:W-:Y:S05]  /*a050*/  @!P0 BRA `(.L_x_154) ;  /* 0xfffffffc00f08947 */ /* 0x010fea000383ffff */
[----:B------:R-:W-:Y:S05]  /*a060*/  BRA `(.L_x_155) ;  /* 0xffffff9c00787947 */ /* 0x000fea000383ffff */
.L_x_69:
[----:B------:R-:W-:-:S07]  /*a070*/  MOV R0, UR5 ;  /* 0x0000000500007c02 */ /* 0x000fce0008000f00 */
.L_x_156:
[----:B-1----:R1:W2:Y:S02]  /*a080*/  SYNCS.PHASECHK.TRANS64.TRYWAIT P0, [R0+URZ], R3 ;  /* 0x00000003000075a7 */ /* 0x0022a400080011ff */
[----:B--2---:R-:W-:Y:S05]  /*a090*/  @!P0 NANOSLEEP.SYNCS 0x989680 ;  /* 0x009896800000895d */ /* 0x004fea0003900000 */
[----:B------:R-:W2:Y:S02]  /*a0a0*/  @!P0 SYNCS.PHASECHK.TRANS64 P0, [R0+URZ], R3 ;  /* 0x00000003000085a7 */ /* 0x000ea400080010ff */
[----:B--2---:R-:W-:Y:S05]  /*a0b0*/  @!P0 BRA `(.L_x_156) ;  /* 0xfffffffc00f08947 */ /* 0x004fea000383ffff */
[----:B------:R-:W-:Y:S05]  /*a0c0*/  BRA `(.L_x_157) ;  /* 0xffffff9c00847947 */ /* 0x000fea000383ffff */
.L_x_70:
[----:B------:R-:W-:-:S07]  /*a0d0*/  MOV R0, UR5 ;  /* 0x0000000500007c02 */ /* 0x000fce0008000f00 */
.L_x_158:
[----:B-1----:R1:W2:Y:S02]  /*a0e0*/  SYNCS.PHASECHK.TRANS64.TRYWAIT P0, [R0+URZ], R3 ;  /* 0x00000003000075a7 */ /* 0x0022a400080011ff */
[----:B--2---:R-:W-:Y:S05]  /*a0f0*/  @!P0 NANOSLEEP.SYNCS 0x989680 ;  /* 0x009896800000895d */ /* 0x004fea0003900000 */
[----:B------:R-:W2:Y:S02]  /*a100*/  @!P0 SYNCS.PHASECHK.TRANS64 P0, [R0+URZ], R3 ;  /* 0x00000003000085a7 */ /* 0x000ea400080010ff */
[----:B--2---:R-:W-:Y:S05]  /*a110*/  @!P0 BRA `(.L_x_158) ;  /* 0xfffffffc00f08947 */ /* 0x004fea000383ffff */
[----:B------:R-:W-:Y:S05]  /*a120*/  BRA `(.L_x_159) ;  /* 0xffffff9c00907947 */ /* 0x000fea000383ffff */
.L_x_71:
[----:B------:R-:W-:-:S07]  /*a130*/  MOV R0, UR4 ;  /* 0x0000000400007c02 */ /* 0x000fce0008000f00 */
.L_x_160:
[----:B-1----:R1:W2:Y:S02]  /*a140*/  SYNCS.PHASECHK.TRANS64.TRYWAIT P0, [R0+URZ], R3 ;  /* 0x00000003000075a7 */ /* 0x0022a400080011ff */
[----:B--2---:R-:W-:Y:S05]  /*a150*/  @!P0 NANOSLEEP.SYNCS 0x989680 ;  /* 0x009896800000895d */ /* 0x004fea0003900000 */
[----:B------:R-:W2:Y:S02]  /*a160*/  @!P0 SYNCS.PHASECHK.TRANS64 P0, [R0+URZ], R3 ;  /* 0x00000003000085a7 */ /* 0x000ea400080010ff */
[----:B--2---:R-:W-:Y:S05]  /*a170*/  @!P0 BRA `(.L_x_160) ;  /* 0xfffffffc00f08947 */ /* 0x004fea000383ffff */
[----:B------:R-:W-:Y:S05]  /*a180*/  BRA `(.L_x_161) ;  /* 0xffffff9c009c7947 */ /* 0x000fea000383ffff */
.L_x_76:
[----:B--2---:R2:W3:Y:S02]  /*a190*/  SYNCS.PHASECHK.TRANS64.TRYWAIT P0, [R12+URZ+0xa0], R9 ;  /* 0x0000a0090c0075a7 */ /* 0x0044e400080011ff */
[----:B---3--:R-:W-:Y:S05]  /*a1a0*/  @!P0 NANOSLEEP.SYNCS 0x989680 ;  /* 0x009896800000895d */ /* 0x008fea0003900000 */
[----:B------:R-:W3:Y:S02]  /*a1b0*/  @!P0 SYNCS.PHASECHK.TRANS64 P0, [R12+URZ+0xa0], R9 ;  /* 0x0000a0090c0085a7 */ /* 0x000ee400080010ff */
[----:B---3--:R-:W-:Y:S05]  /*a1c0*/  @!P0 BRA `(.L_x_76) ;  /* 0xfffffffc00f08947 */ /* 0x008fea000383ffff */
[----:B------:R-:W-:Y:S05]  /*a1d0*/  BRA `(.L_x_162) ;  /* 0xffffffa000cc7947 */ /* 0x000fea000383ffff */
.L_x_79:
[----:B------:R-:W-:Y:S07]  /*a1e0*/  MOV R0, UR21 ;  /* 0x0000001500007c02 */ /* 0x000fee0008000f00 */
.L_x_163:
[----:B--2---:R2:W3:Y:S02]  /*a1f0*/  SYNCS.PHASECHK.TRANS64.TRYWAIT P2, [R0+URZ+0x98], R11 ;  /* 0x0000980b000075a7 */ /* 0x0044e400080411ff */
[----:B---3--:R-:W-:Y:S05]  /*a200*/  @!P2 NANOSLEEP.SYNCS 0x989680 ;  /* 0x009896800000a95d */ /* 0x008fea0003900000 */
[----:B------:R-:W3:Y:S02]  /*a210*/  @!P2 SYNCS.PHASECHK.TRANS64 P2, [R0+URZ+0x98], R11 ;  /* 0x0000980b0000a5a7 */ /* 0x000ee400080410ff */
[----:B---3--:R-:W-:Y:S05]  /*a220*/  @!P2 BRA `(.L_x_163) ;  /* 0xfffffffc00f0a947 */ /* 0x008fea000383ffff */
[----:B------:R-:W-:Y:S05]  /*a230*/  BRA `(.L_x_78) ;  /* 0xffffffa800347947 */ /* 0x000fea000383ffff */
.L_x_82:
[----:B--2---:R-:W-:Y:S07]  /*a240*/  MOV R0, UR21 ;  /* 0x0000001500007c02 */ /* 0x004fee0008000f00 */
.L_x_164:
[----:B--2---:R2:W3:Y:S02]  /*a250*/  SYNCS.PHASECHK.TRANS64.TRYWAIT P0, [R0+URZ+0x70], R9 ;  /* 0x00007009000075a7 */ /* 0x0044e400080011ff */
[----:B---3--:R-:W-:Y:S05]  /*a260*/  @!P0 NANOSLEEP.SYNCS 0x989680 ;  /* 0x009896800000895d */ /* 0x008fea0003900000 */
[----:B------:R-:W3:Y:S02]  /*a270*/  @!P0 SYNCS.PHASECHK.TRANS64 P0, [R0+URZ+0x70], R9 ;  /* 0x00007009000085a7 */ /* 0x000ee400080010ff */
[----:B---3--:R-:W-:Y:S05]  /*a280*/  @!P0 BRA `(.L_x_164) ;  /* 0xfffffffc00f08947 */ /* 0x008fea000383ffff */
[----:B------:R-:W-:Y:S05]  /*a290*/  BRA `(.L_x_165) ;  /* 0xffffffa800907947 */ /* 0x000fea000383ffff */
.L_x_83:
[----:B------:R-:W-:Y:S07]  /*a2a0*/  MOV R0, UR21 ;  /* 0x0000001500007c02 */ /* 0x000fee0008000f00 */
.L_x_166:
[----:B--2---:R2:W3:Y:S02]  /*a2b0*/  SYNCS.PHASECHK.TRANS64.TRYWAIT P0, [R0+URZ+0x78], R9 ;  /* 0x00007809000075a7 */ /* 0x0044e400080011ff */
[----:B---3--:R-:W-:Y:S05]  /*a2c0*/  @!P0 NANOSLEEP.SYNCS 0x989680 ;  /* 0x009896800000895d */ /* 0x008fea0003900000 */
[----:B------:R-:W3:Y:S02]  /*a2d0*/  @!P0 SYNCS.PHASECHK.TRANS64 P0, [R0+URZ+0x78], R9 ;  /* 0x00007809000085a7 */ /* 0x000ee400080010ff */
[----:B---3--:R-:W-:Y:S05]  /*a2e0*/  @!P0 BRA `(.L_x_166) ;  /* 0xfffffffc00f08947 */ /* 0x008fea000383ffff */
[----:B------:R-:W-:Y:S05]  /*a2f0*/  BRA `(.L_x_167) ;  /* 0xffffffa800c87947 */ /* 0x000fea000383ffff */
.L_x_84:
[----:B------:R-:W-:Y:S07]  /*a300*/  MOV R0, UR21 ;  /* 0x0000001500007c02 */ /* 0x000fee0008000f00 */
.L_x_168:
[----:B--2---:R2:W3:Y:S02]  /*a310*/  SYNCS.PHASECHK.TRANS64.TRYWAIT P0, [R0+URZ+0x80], R9 ;  /* 0x00008009000075a7 */ /* 0x0044e400080011ff */
[----:B---3--:R-:W-:Y:S05]  /*a320*/  @!P0 NANOSLEEP.SYNCS 0x989680 ;  /* 0x009896800000895d */ /* 0x008fea0003900000 */
[----:B------:R-:W3:Y:S02]  /*a330*/  @!P0 SYNCS.PHASECHK.TRANS64 P0, [R0+URZ+0x80], R9 ;  /* 0x00008009000085a7 */ /* 0x000ee400080010ff */
[----:B---3--:R-:W-:Y:S05]  /*a340*/  @!P0 BRA `(.L_x_168) ;  /* 0xfffffffc00f08947 */ /* 0x008fea000383ffff */
[----:B------:R-:W-:Y:S05]  /*a350*/  BRA `(.L_x_169) ;  /* 0xffffffac000c7947 */ /* 0x000fea000383ffff */
.L_x_85:
[----:B------:R-:W-:Y:S07]  /*a360*/  MOV R0, UR21 ;  /* 0x0000001500007c02 */ /* 0x000fee0008000f00 */
.L_x_170:
[----:B--2---:R2:W3:Y:S02]  /*a370*/  SYNCS.PHASECHK.TRANS64.TRYWAIT P0, [R0+URZ+0x88], R9 ;  /* 0x00008809000075a7 */ /* 0x0044e400080011ff */
[----:B---3--:R-:W-:Y:S05]  /*a380*/  @!P0 NANOSLEEP.SYNCS 0x989680 ;  /* 0x009896800000895d */ /* 0x008fea0003900000 */
[----:B------:R-:W3:Y:S02]  /*a390*/  @!P0 SYNCS.PHASECHK.TRANS64 P0, [R0+URZ+0x88], R9 ;  /* 0x00008809000085a7 */ /* 0x000ee400080010ff */
[----:B---3--:R-:W-:Y:S05]  /*a3a0*/  @!P0 BRA `(.L_x_170) ;  /* 0xfffffffc00f08947 */ /* 0x008fea000383ffff */
[----:B------:R-:W-:Y:S05]  /*a3b0*/  BRA `(.L_x_171) ;  /* 0xffffffac004c7947 */ /* 0x000fea000383ffff */
.L_x_87:
[----:B------:R-:W-:-:S07]  /*a3c0*/  MOV R0, UR21 ;  /* 0x0000001500007c02 */ /* 0x000fce0008000f00 */
.L_x_172:
[----:B---3--:R3:W4:Y:S02]  /*a3d0*/  SYNCS.PHASECHK.TRANS64.TRYWAIT P0, [R0+URZ+0x70], R3 ;  /* 0x00007003000075a7 */ /* 0x00872400080011ff */
[----:B----4-:R-:W-:Y:S05]  /*a3e0*/  @!P0 NANOSLEEP.SYNCS 0x989680 ;  /* 0x009896800000895d */ /* 0x010fea0003900000 */
[----:B------:R-:W4:Y:S02]  /*a3f0*/  @!P0 SYNCS.PHASECHK.TRANS64 P0, [R0+URZ+0x70], R3 ;  /* 0x00007003000085a7 */ /* 0x000f2400080010ff */
[----:B----4-:R-:W-:Y:S05]  /*a400*/  @!P0 BRA `(.L_x_172) ;  /* 0xfffffffc00f08947 */ /* 0x010fea000383ffff */
[----:B------:R-:W-:Y:S05]  /*a410*/  BRA `(.L_x_173) ;  /* 0xffffffac00bc7947 */ /* 0x000fea000383ffff */
.L_x_88:
[----:B---3--:R-:W-:-:S07]  /*a420*/  MOV R0, UR21 ;  /* 0x0000001500007c02 */ /* 0x008fce0008000f00 */
.L_x_174:
[----:B---3--:R3:W4:Y:S02]  /*a430*/  SYNCS.PHASECHK.TRANS64.TRYWAIT P0, [R0+URZ+0x78], R3 ;  /* 0x00007803000075a7 */ /* 0x00872400080011ff */
[----:B----4-:R-:W-:Y:S05]  /*a440*/  @!P0 NANOSLEEP.SYNCS 0x989680 ;  /* 0x009896800000895d */ /* 0x010fea0003900000 */
[----:B------:R-:W4:Y:S02]  /*a450*/  @!P0 SYNCS.PHASECHK.TRANS64 P0, [R0+URZ+0x78], R3 ;  /* 0x00007803000085a7 */ /* 0x000f2400080010ff */
[----:B----4-:R-:W-:Y:S05]  /*a460*/  @!P0 BRA `(.L_x_174) ;  /* 0xfffffffc00f08947 */ /* 0x010fea000383ffff */
[----:B------:R-:W-:Y:S05]  /*a470*/  BRA `(.L_x_175) ;  /* 0xffffffac00ac7947 */ /* 0x000fea000383ffff */
.L_x_89:
[----:B---3--:R-:W-:-:S07]  /*a480*/  MOV R0, UR21 ;  /* 0x0000001500007c02 */ /* 0x008fce0008000f00 */
.L_x_176:
[----:B---3--:R3:W4:Y:S02]  /*a490*/  SYNCS.PHASECHK.TRANS64.TRYWAIT P0, [R0+URZ+0x80], R3 ;  /* 0x00008003000075a7 */ /* 0x00872400080011ff */
[----:B----4-:R-:W-:Y:S05]  /*a4a0*/  @!P0 NANOSLEEP.SYNCS 0x989680 ;  /* 0x009896800000895d */ /* 0x010fea0003900000 */
[----:B------:R-:W4:Y:S02]  /*a4b0*/  @!P0 SYNCS.PHASECHK.TRANS64 P0, [R0+URZ+0x80], R3 ;  /* 0x00008003000085a7 */ /* 0x000f2400080010ff */
[----:B----4-:R-:W-:Y:S05]  /*a4c0*/  @!P0 BRA `(.L_x_176) ;  /* 0xfffffffc00f08947 */ /* 0x010fea000383ffff */
[----:B------:R-:W-:Y:S05]  /*a4d0*/  BRA `(.L_x_177) ;  /* 0xffffffac009c7947 */ /* 0x000fea000383ffff */
.L_x_91:
[----:B--2---:R2:W3:Y:S02]  /*a4e0*/  SYNCS.PHASECHK.TRANS64.TRYWAIT P0, [R3+URZ+0xa0], R0 ;  /* 0x0000a000030075a7 */ /* 0x0044e400080011ff */
[----:B---3--:R-:W-:Y:S05]  /*a4f0*/  @!P0 NANOSLEEP.SYNCS 0x989680 ;  /* 0x009896800000895d */ /* 0x008fea0003900000 */
[----:B------:R-:W3:Y:S02]  /*a500*/  @!P0 SYNCS.PHASECHK.TRANS64 P0, [R3+URZ+0xa0], R0 ;  /* 0x0000a000030085a7 */ /* 0x000ee400080010ff */
[----:B---3--:R-:W-:Y:S05]  /*a510*/  @!P0 BRA `(.L_x_91) ;  /* 0xfffffffc00f08947 */ /* 0x008fea000383ffff */
[----:B------:R-:W-:Y:S05]  /*a520*/  BRA `(.L_x_178) ;  /* 0xffffffb0006c7947 */ /* 0x000fea000383ffff */
.L_x_102:
[----:B--2---:R2:W1:Y:S02]  /*a530*/  SYNCS.PHASECHK.TRANS64.TRYWAIT P1, [R2+URZ+0x50], R3 ;  /* 0x00005003020075a7 */ /* 0x00446400080211ff */
[----:B-1----:R-:W-:Y:S05]  /*a540*/  @!P1 NANOSLEEP.SYNCS 0x989680 ;  /* 0x009896800000995d */ /* 0x002fea0003900000 */
[----:B------:R-:W1:Y:S02]  /*a550*/  @!P1 SYNCS.PHASECHK.TRANS64 P1, [R2+URZ+0x50], R3 ;  /* 0x00005003020095a7 */ /* 0x000e6400080210ff */
[----:B-1----:R-:W-:Y:S05]  /*a560*/  @!P1 BRA `(.L_x_102) ;  /* 0xfffffffc00f09947 */ /* 0x002fea000383ffff */
[----:B------:R-:W-:Y:S05]  /*a570*/  BRA `(.L_x_101) ;  /* 0xffffffbc00d07947 */ /* 0x000fea000383ffff */
.L_x_104:
[----:B--2---:R2:W3:Y:S02]  /*a580*/  SYNCS.PHASECHK.TRANS64.TRYWAIT P0, [R71+URZ+0xc0], R4 ;  /* 0x0000c004470075a7 */ /* 0x0044e400080011ff */
[----:B---3--:R-:W-:Y:S05]  /*a590*/  @!P0 NANOSLEEP.SYNCS 0x989680 ;  /* 0x009896800000895d */ /* 0x008fea0003900000 */
[----:B------:R-:W3:Y:S02]  /*a5a0*/  @!P0 SYNCS.PHASECHK.TRANS64 P0, [R71+URZ+0xc0], R4 ;  /* 0x0000c004470085a7 */ /* 0x000ee400080010ff */
[----:B---3--:R-:W-:Y:S05]  /*a5b0*/  @!P0 BRA `(.L_x_104) ;  /* 0xfffffffc00f08947 */ /* 0x008fea000383ffff */
[----:B------:R-:W-:Y:S05]  /*a5c0*/  BRA `(.L_x_103) ;  /* 0xffffffc000207947 */ /* 0x000fea000383ffff */
.L_x_112:
[----:B---3--:R3:W4:Y:S02]  /*a5d0*/  SYNCS.PHASECHK.TRANS64.TRYWAIT P0, [R105+URZ+0x50], R4 ;  /* 0x00005004690075a7 */ /* 0x00872400080011ff */
[----:B----4-:R-:W-:Y:S05]  /*a5e0*/  @!P0 NANOSLEEP.SYNCS 0x989680 ;  /* 0x009896800000895d */ /* 0x010fea0003900000 */
[----:B------:R-:W4:Y:S02]  /*a5f0*/  @!P0 SYNCS.PHASECHK.TRANS64 P0, [R105+URZ+0x50], R4 ;  /* 0x00005004690085a7 */ /* 0x000f2400080010ff */
[----:B----4-:R-:W-:Y:S05]  /*a600*/  @!P0 BRA `(.L_x_112) ;  /* 0xfffffffc00f08947 */ /* 0x010fea000383ffff */
[----:B------:R-:W-:Y:S05]  /*a610*/  BRA `(.L_x_111) ;  /* 0xffffffcc00147947 */ /* 0x000fea000383ffff */
.L_x_120:
[----:B---3--:R3:W4:Y:S02]  /*a620*/  SYNCS.PHASECHK.TRANS64.TRYWAIT P0, [R105+URZ+0x50], R4 ;  /* 0x00005004690075a7 */ /* 0x00872400080011ff */
[----:B----4-:R-:W-:Y:S05]  /*a630*/  @!P0 NANOSLEEP.SYNCS 0x989680 ;  /* 0x009896800000895d */ /* 0x010fea0003900000 */
[----:B------:R-:W4:Y:S02]  /*a640*/  @!P0 SYNCS.PHASECHK.TRANS64 P0, [R105+URZ+0x50], R4 ;  /* 0x00005004690085a7 */ /* 0x000f2400080010ff */
[----:B----4-:R-:W-:Y:S05]  /*a650*/  @!P0 BRA `(.L_x_120) ;  /* 0xfffffffc00f08947 */ /* 0x010fea000383ffff */
[----:B------:R-:W-:Y:S05]  /*a660*/  BRA `(.L_x_119) ;  /* 0xffffffd800547947 */ /* 0x000fea000383ffff */
.L_x_128:
[----:B---3--:R3:W4:Y:S02]  /*a670*/  SYNCS.PHASECHK.TRANS64.TRYWAIT P0, [R103+URZ+0x50], R4 ;  /* 0x00005004670075a7 */ /* 0x00872400080011ff */
[----:B----4-:R-:W-:Y:S05]  /*a680*/  @!P0 NANOSLEEP.SYNCS 0x989680 ;  /* 0x009896800000895d */ /* 0x010fea0003900000 */
[----:B------:R-:W4:Y:S02]  /*a690*/  @!P0 SYNCS.PHASECHK.TRANS64 P0, [R103+URZ+0x50], R4 ;  /* 0x00005004670085a7 */ /* 0x000f2400080010ff */
[----:B----4-:R-:W-:Y:S05]  /*a6a0*/  @!P0 BRA `(.L_x_128) ;  /* 0xfffffffc00f08947 */ /* 0x010fea000383ffff */
[----:B------:R-:W-:Y:S05]  /*a6b0*/  BRA `(.L_x_127) ;  /* 0xffffffe400a07947 */ /* 0x000fea000383ffff */
        .weak           $__internal_0_$__cuda_sm10x_tcgen05_guardrail_trap_col_being_dealloced_not_returned_by_alloc
        .type           $__internal_0_$__cuda_sm10x_tcgen05_guardrail_trap_col_being_dealloced_not_returned_by_alloc,@function
        .size           $__internal_0_$__cuda_sm10x_tcgen05_guardrail_trap_col_being_dealloced_not_returned_by_alloc,($__internal_1_$__cuda_sm10x_tcgen05_guardrail_trap_phase_invalid_during_alloc - $__internal_0_$__cuda_sm10x_tcgen05_guardrail_trap_col_being_dealloced_not_returned_by_alloc)
$__internal_0_$__cuda_sm10x_tcgen05_guardrail_trap_col_being_dealloced_not_returned_by_alloc:
[----:B------:R-:W-:Y:S05]  /*a6c0*/  BPT.TRAP 0x1 ;  /* 0x000000040000795c */ /* 0x000fea0000300000 */
[----:B------:R-:W-:-:S04]  /*a6d0*/  HFMA2 R3, -RZ, RZ, 0, 0 ;  /* 0x00000000ff037431 */ /* 0x000fc800000001ff */
[----:B------:R-:W-:Y:S05]  /*a6e0*/  RET.REL.NODEC R2 `(_ZN7cutlass13device_kernelINS_4gemm6kernel13GemmUniversalIN4cute5tupleIJiiiiEEENS1_10collective13CollectiveMmaINS1_35MainloopSm100TmaUmmaWarpSpecializedILi5ELi2ELi4ENS5_IJNS4_1CILi4EEESB_NSA_ILi1EEEEEEEENS5_IJNSA_ILi64EEENSA_ILi256EEENSA_ILi128EEEEEENS_12float_e4m3_tENS5_IJlSC_lEEESJ_SK_NS4_8TiledMMAINS4_8MMA_AtomIJNS4_10MMA_TraitsINS4_19SM100_MMA_F8F6F4_SSEJSJ_SJ_fSF_SG_NS4_17integral_constantINS4_4UMMA5MajorELSR_0EEESS_NSP_INSQ_7ScaleInELST_0EEESU_EEEEEENS4_6LayoutINS5_IJSC_SC_SC_EEENS5_IJNSA_ILi0EEESZ_SZ_EEEEENS5_IJNS4_10UnderscoreES12_S12_EEEEENS4_23SM90_TMA_LOAD_MULTICASTENS4_14ComposedLayoutINS4_7SwizzleILi3ELi4ELi3EEENS4_18smem_ptr_flag_bitsILi8EEENSX_INS5_IJNSA_ILi8EEESH_EEENS5_IJSH_SC_EEEEEEEvNS4_8identityES15_S1F_vS1G_EENS_8epilogue10collective18CollectiveEpilogueINS1I_23Sm100TmaWarpSpecializedILi4ELi2ELi32ELb0ELb0EEEJSI_NS5_IJNSX_ISF_SC_EES1N_EEESJ_SK_SJ_SK_NS1I_6fusion15FusionCallbacksIS1M_NS1P_17LinearCombinationISJ_fSJ_fLNS_15FloatRoundStyleE2EEESI_S1O_JEEENS4_5SM1004TMEM4LOAD26SM100_TMEM_LOAD_16dp32b32xENS4_13SM90_TMA_LOADENS16_INS17_ILi2ELi4ELi3EEES1A_NSX_INS5_IJS1B_SF_EEENS5_IJSF_SC_EEEEEEENS4_39AutoVectorizingCopyWithAssumedAlignmentILi128EEENS4_14SM90_TMA_STOREES24_S26_S26_EEEvvEEEEvNT_6ParamsE) ;  /* 0xffffff5802447950 */ /* 0x000fea0003c3ffff */
        .weak           $__internal_1_$__cuda_sm10x_tcgen05_guardrail_trap_phase_invalid_during_alloc
        .type           $__internal_1_$__cuda_sm10x_tcgen05_guardrail_trap_phase_invalid_during_alloc,@function
        .size           $__internal_1_$__cuda_sm10x_tcgen05_guardrail_trap_phase_invalid_during_alloc,($__internal_2_$__cuda_sm10x_tcgen05_guardrail_trap_unallocated_columns_being_dealloced - $__internal_1_$__cuda_sm10x_tcgen05_guardrail_trap_phase_invalid_during_alloc)
$__internal_1_$__cuda_sm10x_tcgen05_guardrail_trap_phase_invalid_during_alloc:
[----:B------:R-:W-:Y:S05]  /*a6f0*/  BPT.TRAP 0x1 ;  /* 0x000000040000795c */ /* 0x000fea0000300000 */
[----:B------:R-:W-:-:S04]  /*a700*/  MOV R5, 0x0 ;  /* 0x0000000000057802 */ /* 0x000fc80000000f00 */
[----:B------:R-:W-:Y:S05]  /*a710*/  RET.REL.NODEC R4 `(_ZN7cutlass13device_kernelINS_4gemm6kernel13GemmUniversalIN4cute5tupleIJiiiiEEENS1_10collective13CollectiveMmaINS1_35MainloopSm100TmaUmmaWarpSpecializedILi5ELi2ELi4ENS5_IJNS4_1CILi4EEESB_NSA_ILi1EEEEEEEENS5_IJNSA_ILi64EEENSA_ILi256EEENSA_ILi128EEEEEENS_12float_e4m3_tENS5_IJlSC_lEEESJ_SK_NS4_8TiledMMAINS4_8MMA_AtomIJNS4_10MMA_TraitsINS4_19SM100_MMA_F8F6F4_SSEJSJ_SJ_fSF_SG_NS4_17integral_constantINS4_4UMMA5MajorELSR_0EEESS_NSP_INSQ_7ScaleInELST_0EEESU_EEEEEENS4_6LayoutINS5_IJSC_SC_SC_EEENS5_IJNSA_ILi0EEESZ_SZ_EEEEENS5_IJNS4_10UnderscoreES12_S12_EEEEENS4_23SM90_TMA_LOAD_MULTICASTENS4_14ComposedLayoutINS4_7SwizzleILi3ELi4ELi3EEENS4_18smem_ptr_flag_bitsILi8EEENSX_INS5_IJNSA_ILi8EEESH_EEENS5_IJSH_SC_EEEEEEEvNS4_8identityES15_S1F_vS1G_EENS_8epilogue10collective18CollectiveEpilogueINS1I_23Sm100TmaWarpSpecializedILi4ELi2ELi32ELb0ELb0EEEJSI_NS5_IJNSX_ISF_SC_EES1N_EEESJ_SK_SJ_SK_NS1I_6fusion15FusionCallbacksIS1M_NS1P_17LinearCombinationISJ_fSJ_fLNS_15FloatRoundStyleE2EEESI_S1O_JEEENS4_5SM1004TMEM4LOAD26SM100_TMEM_LOAD_16dp32b32xENS4_13SM90_TMA_LOADENS16_INS17_ILi2ELi4ELi3EEES1A_NSX_INS5_IJS1B_SF_EEENS5_IJSF_SC_EEEEEEENS4_39AutoVectorizingCopyWithAssumedAlignmentILi128EEENS4_14SM90_TMA_STOREES24_S26_S26_EEEvvEEEEvNT_6ParamsE) ;  /* 0xffffff5804387950 */ /* 0x000fea0003c3ffff */
        .weak           $__internal_2_$__cuda_sm10x_tcgen05_guardrail_trap_unallocated_columns_being_dealloced
        .type           $__internal_2_$__cuda_sm10x_tcgen05_guardrail_trap_unallocated_columns_being_dealloced,@function
        .size           $__internal_2_$__cuda_sm10x_tcgen05_guardrail_trap_unallocated_columns_being_dealloced,(.L_x_180 - $__internal_2_$__cuda_sm10x_tcgen05_guardrail_trap_unallocated_columns_being_dealloced)
$__internal_2_$__cuda_sm10x_tcgen05_guardrail_trap_unallocated_columns_being_dealloced:
[----:B------:R-:W-:Y:S05]  /*a720*/  BPT.TRAP 0x1 ;  /* 0x000000040000795c */ /* 0x000fea0000300000 */
[----:B------:R-:W-:-:S04]  /*a730*/  HFMA2 R3, -RZ, RZ, 0, 0 ;  /* 0x00000000ff037431 */ /* 0x000fc800000001ff */
[----:B------:R-:W-:Y:S05]  /*a740*/  RET.REL.NODEC R2 `(_ZN7cutlass13device_kernelINS_4gemm6kernel13GemmUniversalIN4cute5tupleIJiiiiEEENS1_10collective13CollectiveMmaINS1_35MainloopSm100TmaUmmaWarpSpecializedILi5ELi2ELi4ENS5_IJNS4_1CILi4EEESB_NSA_ILi1EEEEEEEENS5_IJNSA_ILi64EEENSA_ILi256EEENSA_ILi128EEEEEENS_12float_e4m3_tENS5_IJlSC_lEEESJ_SK_NS4_8TiledMMAINS4_8MMA_AtomIJNS4_10MMA_TraitsINS4_19SM100_MMA_F8F6F4_SSEJSJ_SJ_fSF_SG_NS4_17integral_constantINS4_4UMMA5MajorELSR_0EEESS_NSP_INSQ_7ScaleInELST_0EEESU_EEEEEENS4_6LayoutINS5_IJSC_SC_SC_EEENS5_IJNSA_ILi0EEESZ_SZ_EEEEENS5_IJNS4_10UnderscoreES12_S12_EEEEENS4_23SM90_TMA_LOAD_MULTICASTENS4_14ComposedLayoutINS4_7SwizzleILi3ELi4ELi3EEENS4_18smem_ptr_flag_bitsILi8EEENSX_INS5_IJNSA_ILi8EEESH_EEENS5_IJSH_SC_EEEEEEEvNS4_8identityES15_S1F_vS1G_EENS_8epilogue10collective18CollectiveEpilogueINS1I_23Sm100TmaWarpSpecializedILi4ELi2ELi32ELb0ELb0EEEJSI_NS5_IJNSX_ISF_SC_EES1N_EEESJ_SK_SJ_SK_NS1I_6fusion15FusionCallbacksIS1M_NS1P_17LinearCombinationISJ_fSJ_fLNS_15FloatRoundStyleE2EEESI_S1O_JEEENS4_5SM1004TMEM4LOAD26SM100_TMEM_LOAD_16dp32b32xENS4_13SM90_TMA_LOADENS16_INS17_ILi2ELi4ELi3EEES1A_NSX_INS5_IJS1B_SF_EEENS5_IJSF_SC_EEEEEEENS4_39AutoVectorizingCopyWithAssumedAlignmentILi128EEENS4_14SM90_TMA_STOREES24_S26_S26_EEEvvEEEEvNT_6ParamsE) ;  /* 0xffffff58022c7950 */ /* 0x000fea0003c3ffff */
.L_x_179:
[----:B------:R-:W-:-:S00]  /*a750*/  BRA `(.L_x_179) ;  /* 0xfffffffc00fc7947 */ /* 0x000fc0000383ffff */
[----:B------:R-:W-:-:S00]  /*a760*/  NOP ;  /* 0x0000000000007918 */ /* 0x000fc00000000000 */
        /* <DEDUP_REMOVED lines=9> */
.L_x_180:


//--------------------- .nv.global.init           --------------------------
	.section	.nv.global.init,"aw",@progbits
.nv.global.init:
	.type		$str$27,@object
	.size		$str$27,($str$28 - $str$27)
$str$27:
        /*0000*/ 	.byte	0x28, 0x61, 0x64, 0x64, 0x72, 0x65, 0x73, 0x73, 0x20, 0x26, 0x20, 0x6d, 0x61, 0x73, 0x6b, 0x29
        /*0010*/ 	.byte	0x20, 0x3d, 0x3d, 0x20, 0x30, 0x00
	.type		$str$28,@object
	.size		$str$28,($str$26 - $str$28)
$str$28:
        /*0016*/ 	.byte	0x2f, 0x74, 0x6d, 0x70, 0x2f, 0x63, 0x75, 0x74, 0x6c, 0x61, 0x73, 0x73, 0x5f, 0x73, 0x77, 0x65
        /*0026*/ 	.byte	0x65, 0x70, 0x5f, 0x73, 0x72, 0x63, 0x2f, 0x69, 0x6e, 0x63, 0x6c, 0x75, 0x64, 0x65, 0x2f, 0x63
        /*0036*/ 	.byte	0x75, 0x74, 0x65, 0x2f, 0x70, 0x6f, 0x69, 0x6e, 0x74, 0x65, 0x72, 0x5f, 0x66, 0x6c, 0x61, 0x67
        /*0046*/ 	.byte	0x67, 0x65, 0x64, 0x2e, 0x68, 0x70, 0x70, 0x00
	.type		$str$26,@object
	.size		$str$26,($str$25 - $str$26)
$str$26:
        /*004e*/ 	.byte	0x2f, 0x74, 0x6d, 0x70, 0x2f, 0x63, 0x75, 0x74, 0x6c, 0x61, 0x73, 0x73, 0x5f, 0x73, 0x77, 0x65
        /*005e*/ 	.byte	0x65, 0x70, 0x5f, 0x73, 0x72, 0x63, 0x2f, 0x69, 0x6e, 0x63, 0x6c, 0x75, 0x64, 0x65, 0x2f, 0x63
        /*006e*/ 	.byte	0x75, 0x74, 0x65, 0x2f, 0x61, 0x74, 0x6f, 0x6d, 0x2f, 0x63, 0x6f, 0x70, 0x79, 0x5f, 0x74, 0x72
        /*007e*/ 	.byte	0x61, 0x69, 0x74, 0x73, 0x5f, 0x73, 0x6d, 0x31, 0x30, 0x30, 0x2e, 0x68, 0x70, 0x70, 0x00
	.type		$str$25,@object
	.size		$str$25,(__unnamed_1 - $str$25)
$str$25:
        /*008d*/ 	.byte	0x28, 0x28, 0x75, 0x69, 0x6e, 0x74, 0x33, 0x32, 0x5f, 0x74, 0x28, 0x74, 0x68, 0x72, 0x65, 0x61
        /*009d*/ 	.byte	0x64, 0x49, 0x64, 0x78, 0x2e, 0x78, 0x29, 0x20, 0x2f, 0x20, 0x33, 0x32, 0x29, 0x20, 0x25, 0x20
        /*00ad*/ 	.byte	0x34, 0x29, 0x20, 0x3d, 0x3d, 0x20, 0x28, 0x28, 0x28, 0x74, 0x6d, 0x65, 0x6d, 0x5f, 0x61, 0x64
        /*00bd*/ 	.byte	0x64, 0x72, 0x20, 0x3e, 0x3e, 0x20, 0x31, 0x36, 0x29, 0x20, 0x2f, 0x20, 0x33, 0x32, 0x29, 0x20
        /*00cd*/ 	.byte	0x25, 0x20, 0x34, 0x29, 0x00
	.type		__unnamed_1,@object
	.size		__unnamed_1,(__unnamed_2 - __unnamed_1)
__unnamed_1:
        /*00d2*/ 	.byte	0x61, 0x75, 0x74, 0x6f, 0x20, 0x63, 0x75, 0x74, 0x65, 0x3a, 0x3a, 0x61, 0x73, 0x5f, 0x70, 0x6f
        /* <DEDUP_REMOVED lines=24> */
        /*0262*/ 	.byte	0x3c, 0x34, 0x30, 0x39, 0x36, 0x3e, 0x3e, 0x3e, 0x3e, 0x5d, 0x00
	.type		__unnamed_2,@object
	.size		__unnamed_2,(__unnamed_3 - __unnamed_2)
__unnamed_2:
        /* <DEDUP_REMOVED lines=26> */
	.type		__unnamed_3,@object
	.size		__unnamed_3,(.L_3 - __unnamed_3)
__unnamed_3:
        /* <DEDUP_REMOVED lines=40> */
        /*0688*/ 	.byte	0x74, 0x65, 0x3a, 0x3a, 0x43, 0x3c, 0x30, 0x3e, 0x3e, 0x3e, 0x3e, 0x5d, 0x00
.L_3:


//--------------------- .nv.shared._ZN7cutlass13device_kernelINS_4gemm6kernel13GemmUniversalIN4cute5tupleIJiiiiEEENS1_10collective13CollectiveMmaINS1_35MainloopSm100TmaUmmaWarpSpecializedILi5ELi2ELi4ENS5_IJNS4_1CILi4EEESB_NSA_ILi1EEEEEEEENS5_IJNSA_ILi64EEENSA_ILi256EEENSA_ILi128EEEEEENS_12float_e4m3_tENS5_IJlSC_lEEESJ_SK_NS4_8TiledMMAINS4_8MMA_AtomIJNS4_10MMA_TraitsINS4_19SM100_MMA_F8F6F4_SSEJSJ_SJ_fSF_SG_NS4_17integral_constantINS4_4UMMA5MajorELSR_0EEESS_NSP_INSQ_7ScaleInELST_0EEESU_EEEEEENS4_6LayoutINS5_IJSC_SC_SC_EEENS5_IJNSA_ILi0EEESZ_SZ_EEEEENS5_IJNS4_10UnderscoreES12_S12_EEEEENS4_23SM90_TMA_LOAD_MULTICASTENS4_14ComposedLayoutINS4_7SwizzleILi3ELi4ELi3EEENS4_18smem_ptr_flag_bitsILi8EEENSX_INS5_IJNSA_ILi8EEESH_EEENS5_IJSH_SC_EEEEEEEvNS4_8identityES15_S1F_vS1G_EENS_8epilogue10collective18CollectiveEpilogueINS1I_23Sm100TmaWarpSpecializedILi4ELi2ELi32ELb0ELb0EEEJSI_NS5_IJNSX_ISF_SC_EES1N_EEESJ_SK_SJ_SK_NS1I_6fusion15FusionCallbacksIS1M_NS1P_17LinearCombinationISJ_fSJ_fLNS_15FloatRoundStyleE2EEESI_S1O_JEEENS4_5SM1004TMEM4LOAD26SM100_TMEM_LOAD_16dp32b32xENS4_13SM90_TMA_LOADENS16_INS17_ILi2ELi4ELi3EEES1A_NSX_INS5_IJS1B_SF_EEENS5_IJSF_SC_EEEEEEENS4_39AutoVectorizingCopyWithAssumedAlignmentILi128EEENS4_14SM90_TMA_STOREES24_S26_S26_EEEvvEEEEvNT_6ParamsE --------------------------
	.section	.nv.shared._ZN7cutlass13device_kernelINS_4gemm6kernel13GemmUniversalIN4cute5tupleIJiiiiEEENS1_10collective13CollectiveMmaINS1_35MainloopSm100TmaUmmaWarpSpecializedILi5ELi2ELi4ENS5_IJNS4_1CILi4EEESB_NSA_ILi1EEEEEEEENS5_IJNSA_ILi64EEENSA_ILi256EEENSA_ILi128EEEEEENS_12float_e4m3_tENS5_IJlSC_lEEESJ_SK_NS4_8TiledMMAINS4_8MMA_AtomIJNS4_10MMA_TraitsINS4_19SM100_MMA_F8F6F4_SSEJSJ_SJ_fSF_SG_NS4_17integral_constantINS4_4UMMA5MajorELSR_0EEESS_NSP_INSQ_7ScaleInELST_0EEESU_EEEEEENS4_6LayoutINS5_IJSC_SC_SC_EEENS5_IJNSA_ILi0EEESZ_SZ_EEEEENS5_IJNS4_10UnderscoreES12_S12_EEEEENS4_23SM90_TMA_LOAD_MULTICASTENS4_14ComposedLayoutINS4_7SwizzleILi3ELi4ELi3EEENS4_18smem_ptr_flag_bitsILi8EEENSX_INS5_IJNSA_ILi8EEESH_EEENS5_IJSH_SC_EEEEEEEvNS4_8identityES15_S1F_vS1G_EENS_8epilogue10collective18CollectiveEpilogueINS1I_23Sm100TmaWarpSpecializedILi4ELi2ELi32ELb0ELb0EEEJSI_NS5_IJNSX_ISF_SC_EES1N_EEESJ_SK_SJ_SK_NS1I_6fusion15FusionCallbacksIS1M_NS1P_17LinearCombinationISJ_fSJ_fLNS_15FloatRoundStyleE2EEESI_S1O_JEEENS4_5SM1004TMEM4LOAD26SM100_TMEM_LOAD_16dp32b32xENS4_13SM90_TMA_LOADENS16_INS17_ILi2ELi4ELi3EEES1A_NSX_INS5_IJS1B_SF_EEENS5_IJSF_SC_EEEEEEENS4_39AutoVectorizingCopyWithAssumedAlignmentILi128EEENS4_14SM90_TMA_STOREES24_S26_S26_EEEvvEEEEvNT_6ParamsE,"aw",@nobits
	.sectionflags	@""
	.align	16
	.zero		1024


//--------------------- .nv.shared.reserved.0     --------------------------
	.section	.nv.shared.reserved.0,"aw",@nobits
	.weak		__nv_reservedSMEM_offset_0_alias
	.size		__nv_reservedSMEM_offset_0_alias, 0, 64
	.other		__nv_reservedSMEM_offset_0_alias,@"STO_CUDA_RESERVED_SHARED STV_DEFAULT"
__nv_reservedSMEM_offset_0_alias:
	.zero		0
.nv.shared.reserved.0:
	.zero		64
	.weak		__nv_reservedSMEM_tcgen05_partition
	.type		__nv_reservedSMEM_tcgen05_partition,@object
	.size		__nv_reservedSMEM_tcgen05_partition,(.L_0 - __nv_reservedSMEM_tcgen05_partition)
__nv_reservedSMEM_tcgen05_partition:
	.zero		32
.L_0:


//--------------------- .nv.global                --------------------------
	.section	.nv.global,"aw",@nobits
.nv.global:
	.type		_ZN40_INTERNAL_f4d68115_4_k_cu_74f94a6c_321654cute1_E,@object
	.size		_ZN40_INTERNAL_f4d68115_4_k_cu_74f94a6c_321654cute1_E,(_ZN40_INTERNAL_f4d68115_4_k_cu_74f94a6c_321654cuda3std3__45__cpo6cbeginE - _ZN40_INTERNAL_f4d68115_4_k_cu_74f94a6c_321654cute1_E)
_ZN40_INTERNAL_f4d68115_4_k_cu_74f94a6c_321654cute1_E:
	.zero		1
	.type		_ZN40_INTERNAL_f4d68115_4_k_cu_74f94a6c_321654cuda3std3__45__cpo6cbeginE,@object
	.size		_ZN40_INTERNAL_f4d68115_4_k_cu_74f94a6c_321654cuda3std3__45__cpo6cbeginE,(_ZN40_INTERNAL_f4d68115_4_k_cu_74f94a6c_321654cuda3std3__48in_placeE - _ZN40_INTERNAL_f4d68115_4_k_cu_74f94a6c_321654cuda3std3__45__cpo6cbeginE)
_ZN40_INTERNAL_f4d68115_4_k_cu_74f94a6c_321654cuda3std3__45__cpo6cbeginE:
	.zero		1
	.type		_ZN40_INTERNAL_f4d68115_4_k_cu_74f94a6c_321654cuda3std3__48in_placeE,@object
	.size		_ZN40_INTERNAL_f4d68115_4_k_cu_74f94a6c_321654cuda3std3__48in_placeE,(_ZN40_INTERNAL_f4d68115_4_k_cu_74f94a6c_321654cuda3std6ranges3__45__cpo9iter_moveE - _ZN40_INTERNAL_f4d68115_4_k_cu_74f94a6c_321654cuda3std3__48in_placeE)
_ZN40_INTERNAL_f4d68115_4_k_cu_74f94a6c_321654cuda3std3__48in_placeE:
	.zero		1
	.type		_ZN40_INTERNAL_f4d68115_4_k_cu_74f94a6c_321654cuda3std6ranges3__45__cpo9iter_moveE,@object
	.size		_ZN40_INTERNAL_f4d68115_4_k_cu_74f94a6c_321654cuda3std6ranges3__45__cpo9iter_moveE,(_ZN40_INTERNAL_f4d68115_4_k_cu_74f94a6c_321654cuda3std3__45__cpo5beginE - _ZN40_INTERNAL_f4d68115_4_k_cu_74f94a6c_321654cuda3std6ranges3__45__cpo9iter_moveE)
_ZN40_INTERNAL_f4d68115_4_k_cu_74f94a6c_321654cuda3std6ranges3__45__cpo9iter_moveE:
	.zero		1
	.type		_ZN40_INTERNAL_f4d68115_4_k_cu_74f94a6c_321654cuda3std3__45__cpo5beginE,@object
	.size		_ZN40_INTERNAL_f4d68115_4_k_cu_74f94a6c_321654cuda3std3__45__cpo5beginE,(_ZN40_INTERNAL_f4d68115_4_k_cu_74f94a6c_321654cuda3std3__442_GLOBAL__N__f4d68115_4_k_cu_74f94a6c_321656ignoreE - _ZN40_INTERNAL_f4d68115_4_k_cu_74f94a6c_321654cuda3std3__45__cpo5beginE)
_ZN40_INTERNAL_f4d68115_4_k_cu_74f94a6c_321654cuda3std3__45__cpo5beginE:
	.zero		1
	.type		_ZN40_INTERNAL_f4d68115_4_k_cu_74f94a6c_321654cuda3std3__442_GLOBAL__N__f4d68115_4_k_cu_74f94a6c_321656ignoreE,@object
	.size		_ZN40_INTERNAL_f4d68115_4_k_cu_74f94a6c_321654cuda3std3__442_GLOBAL__N__f4d68115_4_k_cu_74f94a6c_321656ignoreE,(_ZN40_INTERNAL_f4d68115_4_k_cu_74f94a6c_321654cute7productE - _ZN40_INTERNAL_f4d68115_4_k_cu_74f94a6c_321654cuda3std3__442_GLOBAL__N__f4d68115_4_k_cu_74f94a6c_321656ignoreE)
_ZN40_INTERNAL_f4d68115_4_k_cu_74f94a6c_321654cuda3std3__442_GLOBAL__N__f4d68115_4_k_cu_74f94a6c_321656ignoreE:
	.zero		1
	.type		_ZN40_INTERNAL_f4d68115_4_k_cu_74f94a6c_321654cute7productE,@object
	.size		_ZN40_INTERNAL_f4d68115_4_k_cu_74f94a6c_321654cute7productE,(_ZN40_INTERNAL_f4d68115_4_k_cu_74f94a6c_321654cuda3std3__45__cpo3endE - _ZN40_INTERNAL_f4d68115_4_k_cu_74f94a6c_321654cute7productE)
_ZN40_INTERNAL_f4d68115_4_k_cu_74f94a6c_321654cute7productE:
	.zero		1
	.type		_ZN40_INTERNAL_f4d68115_4_k_cu_74f94a6c_321654cuda3std3__45__cpo3endE,@object
	.size		_ZN40_INTERNAL_f4d68115_4_k_cu_74f94a6c_321654cuda3std3__45__cpo3endE,(_ZN40_INTERNAL_f4d68115_4_k_cu_74f94a6c_321654cuda3std3__419piecewise_constructE - _ZN40_INTERNAL_f4d68115_4_k_cu_74f94a6c_321654cuda3std3__45__cpo3endE)
_ZN40_INTERNAL_f4d68115_4_k_cu_74f94a6c_321654cuda3std3__45__cpo3endE:
	.zero		1
	.type		_ZN40_INTERNAL_f4d68115_4_k_cu_74f94a6c_321654cuda3std3__419piecewise_constructE,@object
	.size		_ZN40_INTERNAL_f4d68115_4_k_cu_74f94a6c_321654cuda3std3__419piecewise_constructE,(_ZN40_INTERNAL_f4d68115_4_k_cu_74f94a6c_321654cuda3std3__45__cpo4cendE - _ZN40_INTERNAL_f4d68115_4_k_cu_74f94a6c_321654cuda3std3__419piecewise_constructE)
_ZN40_INTERNAL_f4d68115_4_k_cu_74f94a6c_321654cuda3std3__419piecewise_constructE:
	.zero		1
	.type		_ZN40_INTERNAL_f4d68115_4_k_cu_74f94a6c_321654cuda3std3__45__cpo4cendE,@object
	.size		_ZN40_INTERNAL_f4d68115_4_k_cu_74f94a6c_321654cuda3std3__45__cpo4cendE,(_ZN40_INTERNAL_f4d68115_4_k_cu_74f94a6c_321654cuda3std6ranges3__45__cpo4swapE - _ZN40_INTERNAL_f4d68115_4_k_cu_74f94a6c_321654cuda3std3__45__cpo4cendE)
_ZN40_INTERNAL_f4d68115_4_k_cu_74f94a6c_321654cuda3std3__45__cpo4cendE:
	.zero		1
	.type		_ZN40_INTERNAL_f4d68115_4_k_cu_74f94a6c_321654cuda3std6ranges3__45__cpo4swapE,@object
	.size		_ZN40_INTERNAL_f4d68115_4_k_cu_74f94a6c_321654cuda3std6ranges3__45__cpo4swapE,(.L_11 - _ZN40_INTERNAL_f4d68115_4_k_cu_74f94a6c_321654cuda3std6ranges3__45__cpo4swapE)
_ZN40_INTERNAL_f4d68115_4_k_cu_74f94a6c_321654cuda3std6ranges3__45__cpo4swapE:
	.zero		1
.L_11:


//--------------------- .nv.constant0._ZN7cutlass13device_kernelINS_4gemm6kernel13GemmUniversalIN4cute5tupleIJiiiiEEENS1_10collective13CollectiveMmaINS1_35MainloopSm100TmaUmmaWarpSpecializedILi5ELi2ELi4ENS5_IJNS4_1CILi4EEESB_NSA_ILi1EEEEEEEENS5_IJNSA_ILi64EEENSA_ILi256EEENSA_ILi128EEEEEENS_12float_e4m3_tENS5_IJlSC_lEEESJ_SK_NS4_8TiledMMAINS4_8MMA_AtomIJNS4_10MMA_TraitsINS4_19SM100_MMA_F8F6F4_SSEJSJ_SJ_fSF_SG_NS4_17integral_constantINS4_4UMMA5MajorELSR_0EEESS_NSP_INSQ_7ScaleInELST_0EEESU_EEEEEENS4_6LayoutINS5_IJSC_SC_SC_EEENS5_IJNSA_ILi0EEESZ_SZ_EEEEENS5_IJNS4_10UnderscoreES12_S12_EEEEENS4_23SM90_TMA_LOAD_MULTICASTENS4_14ComposedLayoutINS4_7SwizzleILi3ELi4ELi3EEENS4_18smem_ptr_flag_bitsILi8EEENSX_INS5_IJNSA_ILi8EEESH_EEENS5_IJSH_SC_EEEEEEEvNS4_8identityES15_S1F_vS1G_EENS_8epilogue10collective18CollectiveEpilogueINS1I_23Sm100TmaWarpSpecializedILi4ELi2ELi32ELb0ELb0EEEJSI_NS5_IJNSX_ISF_SC_EES1N_EEESJ_SK_SJ_SK_NS1I_6fusion15FusionCallbacksIS1M_NS1P_17LinearCombinationISJ_fSJ_fLNS_15FloatRoundStyleE2EEESI_S1O_JEEENS4_5SM1004TMEM4LOAD26SM100_TMEM_LOAD_16dp32b32xENS4_13SM90_TMA_LOADENS16_INS17_ILi2ELi4ELi3EEES1A_NSX_INS5_IJS1B_SF_EEENS5_IJSF_SC_EEEEEEENS4_39AutoVectorizingCopyWithAssumedAlignmentILi128EEENS4_14SM90_TMA_STOREES24_S26_S26_EEEvvEEEEvNT_6ParamsE --------------------------
	.section	.nv.constant0._ZN7cutlass13device_kernelINS_4gemm6kernel13GemmUniversalIN4cute5tupleIJiiiiEEENS1_10collective13CollectiveMmaINS1_35MainloopSm100TmaUmmaWarpSpecializedILi5ELi2ELi4ENS5_IJNS4_1CILi4EEESB_NSA_ILi1EEEEEEEENS5_IJNSA_ILi64EEENSA_ILi256EEENSA_ILi128EEEEEENS_12float_e4m3_tENS5_IJlSC_lEEESJ_SK_NS4_8TiledMMAINS4_8MMA_AtomIJNS4_10MMA_TraitsINS4_19SM100_MMA_F8F6F4_SSEJSJ_SJ_fSF_SG_NS4_17integral_constantINS4_4UMMA5MajorELSR_0EEESS_NSP_INSQ_7ScaleInELST_0EEESU_EEEEEENS4_6LayoutINS5_IJSC_SC_SC_EEENS5_IJNSA_ILi0EEESZ_SZ_EEEEENS5_IJNS4_10UnderscoreES12_S12_EEEEENS4_23SM90_TMA_LOAD_MULTICASTENS4_14ComposedLayoutINS4_7SwizzleILi3ELi4ELi3EEENS4_18smem_ptr_flag_bitsILi8EEENSX_INS5_IJNSA_ILi8EEESH_EEENS5_IJSH_SC_EEEEEEEvNS4_8identityES15_S1F_vS1G_EENS_8epilogue10collective18CollectiveEpilogueINS1I_23Sm100TmaWarpSpecializedILi4ELi2ELi32ELb0ELb0EEEJSI_NS5_IJNSX_ISF_SC_EES1N_EEESJ_SK_SJ_SK_NS1I_6fusion15FusionCallbacksIS1M_NS1P_17LinearCombinationISJ_fSJ_fLNS_15FloatRoundStyleE2EEESI_S1O_JEEENS4_5SM1004TMEM4LOAD26SM100_TMEM_LOAD_16dp32b32xENS4_13SM90_TMA_LOADENS16_INS17_ILi2ELi4ELi3EEES1A_NSX_INS5_IJS1B_SF_EEENS5_IJSF_SC_EEEEEEENS4_39AutoVectorizingCopyWithAssumedAlignmentILi128EEENS4_14SM90_TMA_STOREES24_S26_S26_EEEvvEEEEvNT_6ParamsE,"a",@progbits
	.sectionflags	@""
	.align	4
.nv.constant0._ZN7cutlass13device_kernelINS_4gemm6kernel13GemmUniversalIN4cute5tupleIJiiiiEEENS1_10collective13CollectiveMmaINS1_35MainloopSm100TmaUmmaWarpSpecializedILi5ELi2ELi4ENS5_IJNS4_1CILi4EEESB_NSA_ILi1EEEEEEEENS5_IJNSA_ILi64EEENSA_ILi256EEENSA_ILi128EEEEEENS_12float_e4m3_tENS5_IJlSC_lEEESJ_SK_NS4_8TiledMMAINS4_8MMA_AtomIJNS4_10MMA_TraitsINS4_19SM100_MMA_F8F6F4_SSEJSJ_SJ_fSF_SG_NS4_17integral_constantINS4_4UMMA5MajorELSR_0EEESS_NSP_INSQ_7ScaleInELST_0EEESU_EEEEEENS4_6LayoutINS5_IJSC_SC_SC_EEENS5_IJNSA_ILi0EEESZ_SZ_EEEEENS5_IJNS4_10UnderscoreES12_S12_EEEEENS4_23SM90_TMA_LOAD_MULTICASTENS4_14ComposedLayoutINS4_7SwizzleILi3ELi4ELi3EEENS4_18smem_ptr_flag_bitsILi8EEENSX_INS5_IJNSA_ILi8EEESH_EEENS5_IJSH_SC_EEEEEEEvNS4_8identityES15_S1F_vS1G_EENS_8epilogue10collective18CollectiveEpilogueINS1I_23Sm100TmaWarpSpecializedILi4ELi2ELi32ELb0ELb0EEEJSI_NS5_IJNSX_ISF_SC_EES1N_EEESJ_SK_SJ_SK_NS1I_6fusion15FusionCallbacksIS1M_NS1P_17LinearCombinationISJ_fSJ_fLNS_15FloatRoundStyleE2EEESI_S1O_JEEENS4_5SM1004TMEM4LOAD26SM100_TMEM_LOAD_16dp32b32xENS4_13SM90_TMA_LOADENS16_INS17_ILi2ELi4ELi3EEES1A_NSX_INS5_IJS1B_SF_EEENS5_IJSF_SC_EEEEEEENS4_39AutoVectorizingCopyWithAssumedAlignmentILi128EEENS4_14SM90_TMA_STOREES24_S26_S26_EEEvvEEEEvNT_6ParamsE:
	.zero		2944


//--------------------- SYMBOLS --------------------------

	.type		.nv.reservedSmem.offset0,@object
	.size		.nv.reservedSmem.offset0,0x4
	.type		.nv.reservedSmem.cap,@object
	.size		.nv.reservedSmem.cap,0x4
	.type		__assertfail,@function
